//
// Generated by NVIDIA NVVM Compiler
//
// Compiler Build ID: CL-36424714
// Cuda compilation tools, release 13.0, V13.0.88
// Based on NVVM 20.0.0
//

.version 9.0
.target sm_100
.address_size 64

	// .globl	_Z23flash_attention_forwardPKfS0_S0_Pfiiif

.visible .entry _Z23flash_attention_forwardPKfS0_S0_Pfiiif(
	.param .u64 .ptr .align 1 _Z23flash_attention_forwardPKfS0_S0_Pfiiif_param_0,
	.param .u64 .ptr .align 1 _Z23flash_attention_forwardPKfS0_S0_Pfiiif_param_1,
	.param .u64 .ptr .align 1 _Z23flash_attention_forwardPKfS0_S0_Pfiiif_param_2,
	.param .u64 .ptr .align 1 _Z23flash_attention_forwardPKfS0_S0_Pfiiif_param_3,
	.param .u32 _Z23flash_attention_forwardPKfS0_S0_Pfiiif_param_4,
	.param .u32 _Z23flash_attention_forwardPKfS0_S0_Pfiiif_param_5,
	.param .u32 _Z23flash_attention_forwardPKfS0_S0_Pfiiif_param_6,
	.param .f32 _Z23flash_attention_forwardPKfS0_S0_Pfiiif_param_7
)
{
	.local .align 16 .b8 	__local_depot0[512];
	.reg .b64 	%SP;
	.reg .b64 	%SPL;
	.reg .pred 	%p<51>;
	.reg .b32 	%r<143>;
	.reg .b32 	%f<406>;
	.reg .b64 	%rd<125>;

	mov.u64 	%SPL, __local_depot0;
	ld.param.u64 	%rd34, [_Z23flash_attention_forwardPKfS0_S0_Pfiiif_param_0];
	ld.param.u64 	%rd35, [_Z23flash_attention_forwardPKfS0_S0_Pfiiif_param_1];
	ld.param.u64 	%rd36, [_Z23flash_attention_forwardPKfS0_S0_Pfiiif_param_2];
	ld.param.u64 	%rd37, [_Z23flash_attention_forwardPKfS0_S0_Pfiiif_param_3];
	ld.param.u32 	%r81, [_Z23flash_attention_forwardPKfS0_S0_Pfiiif_param_4];
	ld.param.u32 	%r79, [_Z23flash_attention_forwardPKfS0_S0_Pfiiif_param_5];
	ld.param.u32 	%r80, [_Z23flash_attention_forwardPKfS0_S0_Pfiiif_param_6];
	ld.param.f32 	%f33, [_Z23flash_attention_forwardPKfS0_S0_Pfiiif_param_7];
	cvta.to.global.u64 	%rd1, %rd35;
	cvta.to.global.u64 	%rd2, %rd34;
	cvta.to.global.u64 	%rd3, %rd36;
	cvta.to.global.u64 	%rd4, %rd37;
	add.u64 	%rd5, %SPL, 0;
	mov.u32 	%r82, %ctaid.x;
	mov.u32 	%r83, %ntid.x;
	mov.u32 	%r84, %tid.x;
	mad.lo.s32 	%r1, %r82, %r83, %r84;
	setp.ge.s32 	%p1, %r1, %r81;
	@%p1 bra 	$L__BB0_73;
	mul.lo.s32 	%r85, %r80, %r1;
	cvt.s64.s32 	%rd6, %r85;
	setp.lt.s32 	%p2, %r80, 1;
	@%p2 bra 	$L__BB0_14;
	add.s32 	%r87, %r80, -1;
	and.b32  	%r2, %r80, 15;
	setp.lt.u32 	%p3, %r87, 15;
	mov.b32 	%r116, 0;
	@%p3 bra 	$L__BB0_5;
	and.b32  	%r116, %r80, 2147483632;
	mov.b32 	%r130, 0;
$L__BB0_4:
	.pragma "nounroll";
	mul.wide.u32 	%rd39, %r130, 4;
	add.s64 	%rd40, %rd5, %rd39;
	mov.f32 	%f34, 0f00000000;
	st.local.v4.f32 	[%rd40], {%f34, %f34, %f34, %f34};
	st.local.v4.f32 	[%rd40+16], {%f34, %f34, %f34, %f34};
	st.local.v4.f32 	[%rd40+32], {%f34, %f34, %f34, %f34};
	st.local.v4.f32 	[%rd40+48], {%f34, %f34, %f34, %f34};
	add.s32 	%r130, %r130, 16;
	setp.eq.s32 	%p4, %r130, %r116;
	@%p4 bra 	$L__BB0_5;
	bra.uni 	$L__BB0_4;
$L__BB0_5:
	setp.eq.s32 	%p5, %r2, 0;
	@%p5 bra 	$L__BB0_14;
	and.b32  	%r5, %r80, 7;
	setp.lt.u32 	%p6, %r2, 8;
	@%p6 bra 	$L__BB0_8;
	mul.wide.u32 	%rd41, %r116, 4;
	add.s64 	%rd42, %rd5, %rd41;
	mov.b32 	%r89, 0;
	st.local.u32 	[%rd42], %r89;
	st.local.u32 	[%rd42+4], %r89;
	st.local.u32 	[%rd42+8], %r89;
	st.local.u32 	[%rd42+12], %r89;
	st.local.u32 	[%rd42+16], %r89;
	st.local.u32 	[%rd42+20], %r89;
	st.local.u32 	[%rd42+24], %r89;
	st.local.u32 	[%rd42+28], %r89;
	add.s32 	%r116, %r116, 8;
$L__BB0_8:
	setp.eq.s32 	%p7, %r5, 0;
	@%p7 bra 	$L__BB0_14;
	and.b32  	%r8, %r80, 3;
	setp.lt.u32 	%p8, %r5, 4;
	@%p8 bra 	$L__BB0_11;
	mul.wide.u32 	%rd43, %r116, 4;
	add.s64 	%rd44, %rd5, %rd43;
	mov.b32 	%r90, 0;
	st.local.u32 	[%rd44], %r90;
	st.local.u32 	[%rd44+4], %r90;
	st.local.u32 	[%rd44+8], %r90;
	st.local.u32 	[%rd44+12], %r90;
	add.s32 	%r116, %r116, 4;
$L__BB0_11:
	setp.eq.s32 	%p9, %r8, 0;
	@%p9 bra 	$L__BB0_14;
	mov.b32 	%r120, 0;
$L__BB0_13:
	.pragma "nounroll";
	mul.wide.u32 	%rd45, %r116, 4;
	add.s64 	%rd46, %rd5, %rd45;
	mov.b32 	%r92, 0;
	st.local.u32 	[%rd46], %r92;
	add.s32 	%r116, %r116, 1;
	add.s32 	%r120, %r120, 1;
	setp.ne.s32 	%p10, %r120, %r8;
	@%p10 bra 	$L__BB0_13;
$L__BB0_14:
	setp.lt.s32 	%p11, %r79, 1;
	mov.f32 	%f403, 0f00000000;
	@%p11 bra 	$L__BB0_48;
	setp.lt.s32 	%p12, %r80, 1;
	@%p12 bra 	$L__BB0_42;
	add.s32 	%r15, %r80, -1;
	and.b32  	%r16, %r80, 7;
	add.s32 	%r17, %r16, -1;
	and.b32  	%r18, %r80, 3;
	and.b32  	%r19, %r80, 15;
	add.s32 	%r20, %r19, -1;
	and.b32  	%r21, %r80, 2147483640;
	and.b32  	%r22, %r80, 1;
	and.b32  	%r23, %r80, 2147483632;
	neg.s32 	%r24, %r21;
	shl.b64 	%rd47, %rd6, 2;
	add.s64 	%rd48, %rd47, %rd2;
	add.s64 	%rd7, %rd48, 16;
	mov.f32 	%f389, 0fFF7FFFFF;
	mov.f32 	%f403, 0f00000000;
	mov.b32 	%r121, 0;
$L__BB0_17:
	mov.f32 	%f2, %f389;
	setp.lt.u32 	%p17, %r15, 7;
	mul.lo.s32 	%r107, %r121, %r80;
	cvt.u64.u32 	%rd8, %r107;
	mov.f32 	%f397, 0f00000000;
	mov.b32 	%r128, 0;
	@%p17 bra 	$L__BB0_20;
	shl.b64 	%rd49, %rd8, 2;
	add.s64 	%rd50, %rd1, %rd49;
	add.s64 	%rd117, %rd50, 16;
	mov.f32 	%f397, 0f00000000;
	mov.u64 	%rd118, %rd7;
	mov.u32 	%r122, %r24;
$L__BB0_19:
	.pragma "nounroll";
	ld.global.nc.f32 	%f111, [%rd118+-16];
	ld.global.nc.f32 	%f112, [%rd117+-16];
	fma.rn.f32 	%f113, %f111, %f112, %f397;
	ld.global.nc.f32 	%f114, [%rd118+-12];
	ld.global.nc.f32 	%f115, [%rd117+-12];
	fma.rn.f32 	%f116, %f114, %f115, %f113;
	ld.global.nc.f32 	%f117, [%rd118+-8];
	ld.global.nc.f32 	%f118, [%rd117+-8];
	fma.rn.f32 	%f119, %f117, %f118, %f116;
	ld.global.nc.f32 	%f120, [%rd118+-4];
	ld.global.nc.f32 	%f121, [%rd117+-4];
	fma.rn.f32 	%f122, %f120, %f121, %f119;
	ld.global.nc.f32 	%f123, [%rd118];
	ld.global.nc.f32 	%f124, [%rd117];
	fma.rn.f32 	%f125, %f123, %f124, %f122;
	ld.global.nc.f32 	%f126, [%rd118+4];
	ld.global.nc.f32 	%f127, [%rd117+4];
	fma.rn.f32 	%f128, %f126, %f127, %f125;
	ld.global.nc.f32 	%f129, [%rd118+8];
	ld.global.nc.f32 	%f130, [%rd117+8];
	fma.rn.f32 	%f131, %f129, %f130, %f128;
	ld.global.nc.f32 	%f132, [%rd118+12];
	ld.global.nc.f32 	%f133, [%rd117+12];
	fma.rn.f32 	%f397, %f132, %f133, %f131;
	add.s32 	%r122, %r122, 8;
	add.s64 	%rd118, %rd118, 32;
	add.s64 	%rd117, %rd117, 32;
	setp.eq.s32 	%p18, %r122, 0;
	mov.u32 	%r128, %r21;
	@%p18 bra 	$L__BB0_20;
	bra.uni 	$L__BB0_19;
$L__BB0_20:
	setp.eq.s32 	%p19, %r16, 0;
	@%p19 bra 	$L__BB0_28;
	setp.lt.u32 	%p20, %r17, 3;
	@%p20 bra 	$L__BB0_23;
	cvt.u64.u32 	%rd51, %r128;
	add.s64 	%rd52, %rd51, %rd6;
	shl.b64 	%rd53, %rd52, 2;
	add.s64 	%rd54, %rd2, %rd53;
	ld.global.nc.f32 	%f135, [%rd54];
	add.s64 	%rd55, %rd51, %rd8;
	shl.b64 	%rd56, %rd55, 2;
	add.s64 	%rd57, %rd1, %rd56;
	ld.global.nc.f32 	%f136, [%rd57];
	fma.rn.f32 	%f137, %f135, %f136, %f397;
	ld.global.nc.f32 	%f138, [%rd54+4];
	ld.global.nc.f32 	%f139, [%rd57+4];
	fma.rn.f32 	%f140, %f138, %f139, %f137;
	ld.global.nc.f32 	%f141, [%rd54+8];
	ld.global.nc.f32 	%f142, [%rd57+8];
	fma.rn.f32 	%f143, %f141, %f142, %f140;
	ld.global.nc.f32 	%f144, [%rd54+12];
	ld.global.nc.f32 	%f145, [%rd57+12];
	fma.rn.f32 	%f397, %f144, %f145, %f143;
	add.s32 	%r128, %r128, 4;
$L__BB0_23:
	setp.eq.s32 	%p21, %r18, 0;
	@%p21 bra 	$L__BB0_28;
	setp.eq.s32 	%p22, %r18, 1;
	@%p22 bra 	$L__BB0_26;
	cvt.u64.u32 	%rd58, %r128;
	add.s64 	%rd59, %rd58, %rd6;
	shl.b64 	%rd60, %rd59, 2;
	add.s64 	%rd61, %rd2, %rd60;
	ld.global.nc.f32 	%f147, [%rd61];
	add.s64 	%rd62, %rd58, %rd8;
	shl.b64 	%rd63, %rd62, 2;
	add.s64 	%rd64, %rd1, %rd63;
	ld.global.nc.f32 	%f148, [%rd64];
	fma.rn.f32 	%f149, %f147, %f148, %f397;
	ld.global.nc.f32 	%f150, [%rd61+4];
	ld.global.nc.f32 	%f151, [%rd64+4];
	fma.rn.f32 	%f397, %f150, %f151, %f149;
	add.s32 	%r128, %r128, 2;
$L__BB0_26:
	setp.eq.s32 	%p23, %r22, 0;
	@%p23 bra 	$L__BB0_28;
	cvt.u64.u32 	%rd65, %r128;
	add.s64 	%rd66, %rd65, %rd6;
	shl.b64 	%rd67, %rd66, 2;
	add.s64 	%rd68, %rd2, %rd67;
	ld.global.nc.f32 	%f152, [%rd68];
	add.s64 	%rd69, %rd65, %rd8;
	shl.b64 	%rd70, %rd69, 2;
	add.s64 	%rd71, %rd1, %rd70;
	ld.global.nc.f32 	%f153, [%rd71];
	fma.rn.f32 	%f397, %f152, %f153, %f397;
$L__BB0_28:
	setp.lt.u32 	%p24, %r15, 15;
	mul.f32 	%f154, %f33, %f397;
	max.f32 	%f389, %f2, %f154;
	sub.f32 	%f155, %f154, %f389;
	fma.rn.f32 	%f156, %f155, 0f3BBB989D, 0f3F000000;
	cvt.sat.f32.f32 	%f157, %f156;
	mov.f32 	%f158, 0f4B400001;
	mov.f32 	%f159, 0f437C0000;
	fma.rm.f32 	%f160, %f157, %f159, %f158;
	add.f32 	%f161, %f160, 0fCB40007F;
	neg.f32 	%f162, %f161;
	fma.rn.f32 	%f163, %f155, 0f3FB8AA3B, %f162;
	fma.rn.f32 	%f164, %f155, 0f32A57060, %f163;
	mov.b32 	%r109, %f160;
	shl.b32 	%r110, %r109, 23;
	mov.b32 	%f165, %r110;
	ex2.approx.ftz.f32 	%f166, %f164;
	mul.f32 	%f16, %f166, %f165;
	sub.f32 	%f167, %f2, %f389;
	fma.rn.f32 	%f168, %f167, 0f3BBB989D, 0f3F000000;
	cvt.sat.f32.f32 	%f169, %f168;
	fma.rm.f32 	%f170, %f169, %f159, %f158;
	add.f32 	%f171, %f170, 0fCB40007F;
	neg.f32 	%f172, %f171;
	fma.rn.f32 	%f173, %f167, 0f3FB8AA3B, %f172;
	fma.rn.f32 	%f174, %f167, 0f32A57060, %f173;
	mov.b32 	%r111, %f170;
	shl.b32 	%r112, %r111, 23;
	mov.b32 	%f175, %r112;
	ex2.approx.ftz.f32 	%f176, %f174;
	mul.f32 	%f17, %f176, %f175;
	fma.rn.f32 	%f403, %f403, %f17, %f16;
	mov.b32 	%r125, 0;
	@%p24 bra 	$L__BB0_31;
	mov.b32 	%r123, 0;
$L__BB0_30:
	.pragma "nounroll";
	cvt.u64.u32 	%rd72, %r123;
	mul.wide.u32 	%rd73, %r123, 4;
	add.s64 	%rd74, %rd5, %rd73;
	ld.local.v4.f32 	{%f177, %f178, %f179, %f180}, [%rd74];
	add.s64 	%rd75, %rd72, %rd8;
	shl.b64 	%rd76, %rd75, 2;
	add.s64 	%rd77, %rd3, %rd76;
	ld.global.nc.f32 	%f181, [%rd77];
	mul.f32 	%f182, %f16, %f181;
	fma.rn.f32 	%f183, %f17, %f177, %f182;
	ld.global.nc.f32 	%f184, [%rd77+4];
	mul.f32 	%f185, %f16, %f184;
	fma.rn.f32 	%f186, %f17, %f178, %f185;
	ld.global.nc.f32 	%f187, [%rd77+8];
	mul.f32 	%f188, %f16, %f187;
	fma.rn.f32 	%f189, %f17, %f179, %f188;
	ld.global.nc.f32 	%f190, [%rd77+12];
	mul.f32 	%f191, %f16, %f190;
	fma.rn.f32 	%f192, %f17, %f180, %f191;
	st.local.v4.f32 	[%rd74], {%f183, %f186, %f189, %f192};
	ld.local.v4.f32 	{%f193, %f194, %f195, %f196}, [%rd74+16];
	ld.global.nc.f32 	%f197, [%rd77+16];
	mul.f32 	%f198, %f16, %f197;
	fma.rn.f32 	%f199, %f17, %f193, %f198;
	ld.global.nc.f32 	%f200, [%rd77+20];
	mul.f32 	%f201, %f16, %f200;
	fma.rn.f32 	%f202, %f17, %f194, %f201;
	ld.global.nc.f32 	%f203, [%rd77+24];
	mul.f32 	%f204, %f16, %f203;
	fma.rn.f32 	%f205, %f17, %f195, %f204;
	ld.global.nc.f32 	%f206, [%rd77+28];
	mul.f32 	%f207, %f16, %f206;
	fma.rn.f32 	%f208, %f17, %f196, %f207;
	st.local.v4.f32 	[%rd74+16], {%f199, %f202, %f205, %f208};
	ld.local.v4.f32 	{%f209, %f210, %f211, %f212}, [%rd74+32];
	ld.global.nc.f32 	%f213, [%rd77+32];
	mul.f32 	%f214, %f16, %f213;
	fma.rn.f32 	%f215, %f17, %f209, %f214;
	ld.global.nc.f32 	%f216, [%rd77+36];
	mul.f32 	%f217, %f16, %f216;
	fma.rn.f32 	%f218, %f17, %f210, %f217;
	ld.global.nc.f32 	%f219, [%rd77+40];
	mul.f32 	%f220, %f16, %f219;
	fma.rn.f32 	%f221, %f17, %f211, %f220;
	ld.global.nc.f32 	%f222, [%rd77+44];
	mul.f32 	%f223, %f16, %f222;
	fma.rn.f32 	%f224, %f17, %f212, %f223;
	st.local.v4.f32 	[%rd74+32], {%f215, %f218, %f221, %f224};
	ld.local.v4.f32 	{%f225, %f226, %f227, %f228}, [%rd74+48];
	ld.global.nc.f32 	%f229, [%rd77+48];
	mul.f32 	%f230, %f16, %f229;
	fma.rn.f32 	%f231, %f17, %f225, %f230;
	ld.global.nc.f32 	%f232, [%rd77+52];
	mul.f32 	%f233, %f16, %f232;
	fma.rn.f32 	%f234, %f17, %f226, %f233;
	ld.global.nc.f32 	%f235, [%rd77+56];
	mul.f32 	%f236, %f16, %f235;
	fma.rn.f32 	%f237, %f17, %f227, %f236;
	ld.global.nc.f32 	%f238, [%rd77+60];
	mul.f32 	%f239, %f16, %f238;
	fma.rn.f32 	%f240, %f17, %f228, %f239;
	st.local.v4.f32 	[%rd74+48], {%f231, %f234, %f237, %f240};
	add.s32 	%r123, %r123, 16;
	setp.ne.s32 	%p25, %r123, %r23;
	mov.u32 	%r125, %r23;
	@%p25 bra 	$L__BB0_30;
$L__BB0_31:
	setp.eq.s32 	%p26, %r19, 0;
	@%p26 bra 	$L__BB0_41;
	setp.lt.u32 	%p27, %r20, 7;
	@%p27 bra 	$L__BB0_34;
	cvt.u64.u32 	%rd78, %r125;
	mul.wide.u32 	%rd79, %r125, 4;
	add.s64 	%rd80, %rd5, %rd79;
	ld.local.f32 	%f241, [%rd80];
	add.s64 	%rd81, %rd78, %rd8;
	shl.b64 	%rd82, %rd81, 2;
	add.s64 	%rd83, %rd3, %rd82;
	ld.global.nc.f32 	%f242, [%rd83];
	mul.f32 	%f243, %f16, %f242;
	fma.rn.f32 	%f244, %f17, %f241, %f243;
	st.local.f32 	[%rd80], %f244;
	ld.local.f32 	%f245, [%rd80+4];
	ld.global.nc.f32 	%f246, [%rd83+4];
	mul.f32 	%f247, %f16, %f246;
	fma.rn.f32 	%f248, %f17, %f245, %f247;
	st.local.f32 	[%rd80+4], %f248;
	ld.local.f32 	%f249, [%rd80+8];
	ld.global.nc.f32 	%f250, [%rd83+8];
	mul.f32 	%f251, %f16, %f250;
	fma.rn.f32 	%f252, %f17, %f249, %f251;
	st.local.f32 	[%rd80+8], %f252;
	ld.local.f32 	%f253, [%rd80+12];
	ld.global.nc.f32 	%f254, [%rd83+12];
	mul.f32 	%f255, %f16, %f254;
	fma.rn.f32 	%f256, %f17, %f253, %f255;
	st.local.f32 	[%rd80+12], %f256;
	ld.local.f32 	%f257, [%rd80+16];
	ld.global.nc.f32 	%f258, [%rd83+16];
	mul.f32 	%f259, %f16, %f258;
	fma.rn.f32 	%f260, %f17, %f257, %f259;
	st.local.f32 	[%rd80+16], %f260;
	ld.local.f32 	%f261, [%rd80+20];
	ld.global.nc.f32 	%f262, [%rd83+20];
	mul.f32 	%f263, %f16, %f262;
	fma.rn.f32 	%f264, %f17, %f261, %f263;
	st.local.f32 	[%rd80+20], %f264;
	ld.local.f32 	%f265, [%rd80+24];
	ld.global.nc.f32 	%f266, [%rd83+24];
	mul.f32 	%f267, %f16, %f266;
	fma.rn.f32 	%f268, %f17, %f265, %f267;
	st.local.f32 	[%rd80+24], %f268;
	ld.local.f32 	%f269, [%rd80+28];
	ld.global.nc.f32 	%f270, [%rd83+28];
	mul.f32 	%f271, %f16, %f270;
	fma.rn.f32 	%f272, %f17, %f269, %f271;
	st.local.f32 	[%rd80+28], %f272;
	add.s32 	%r125, %r125, 8;
$L__BB0_34:
	@%p19 bra 	$L__BB0_41;
	setp.lt.u32 	%p29, %r17, 3;
	@%p29 bra 	$L__BB0_37;
	cvt.u64.u32 	%rd84, %r125;
	mul.wide.u32 	%rd85, %r125, 4;
	add.s64 	%rd86, %rd5, %rd85;
	ld.local.f32 	%f273, [%rd86];
	add.s64 	%rd87, %rd84, %rd8;
	shl.b64 	%rd88, %rd87, 2;
	add.s64 	%rd89, %rd3, %rd88;
	ld.global.nc.f32 	%f274, [%rd89];
	mul.f32 	%f275, %f16, %f274;
	fma.rn.f32 	%f276, %f17, %f273, %f275;
	st.local.f32 	[%rd86], %f276;
	ld.local.f32 	%f277, [%rd86+4];
	ld.global.nc.f32 	%f278, [%rd89+4];
	mul.f32 	%f279, %f16, %f278;
	fma.rn.f32 	%f280, %f17, %f277, %f279;
	st.local.f32 	[%rd86+4], %f280;
	ld.local.f32 	%f281, [%rd86+8];
	ld.global.nc.f32 	%f282, [%rd89+8];
	mul.f32 	%f283, %f16, %f282;
	fma.rn.f32 	%f284, %f17, %f281, %f283;
	st.local.f32 	[%rd86+8], %f284;
	ld.local.f32 	%f285, [%rd86+12];
	ld.global.nc.f32 	%f286, [%rd89+12];
	mul.f32 	%f287, %f16, %f286;
	fma.rn.f32 	%f288, %f17, %f285, %f287;
	st.local.f32 	[%rd86+12], %f288;
	add.s32 	%r125, %r125, 4;
$L__BB0_37:
	setp.eq.s32 	%p30, %r18, 0;
	@%p30 bra 	$L__BB0_41;
	setp.eq.s32 	%p31, %r18, 1;
	cvt.u64.u32 	%rd90, %r125;
	mul.wide.u32 	%rd91, %r125, 4;
	add.s64 	%rd14, %rd5, %rd91;
	ld.local.f32 	%f289, [%rd14];
	add.s64 	%rd92, %rd90, %rd8;
	shl.b64 	%rd93, %rd92, 2;
	add.s64 	%rd15, %rd3, %rd93;
	ld.global.nc.f32 	%f290, [%rd15];
	mul.f32 	%f291, %f16, %f290;
	fma.rn.f32 	%f292, %f17, %f289, %f291;
	st.local.f32 	[%rd14], %f292;
	@%p31 bra 	$L__BB0_41;
	setp.eq.s32 	%p32, %r18, 2;
	ld.local.f32 	%f293, [%rd14+4];
	ld.global.nc.f32 	%f294, [%rd15+4];
	mul.f32 	%f295, %f16, %f294;
	fma.rn.f32 	%f296, %f17, %f293, %f295;
	st.local.f32 	[%rd14+4], %f296;
	@%p32 bra 	$L__BB0_41;
	ld.local.f32 	%f297, [%rd14+8];
	ld.global.nc.f32 	%f298, [%rd15+8];
	mul.f32 	%f299, %f16, %f298;
	fma.rn.f32 	%f300, %f17, %f297, %f299;
	st.local.f32 	[%rd14+8], %f300;
$L__BB0_41:
	add.s32 	%r121, %r121, 1;
	setp.eq.s32 	%p33, %r121, %r79;
	@%p33 bra 	$L__BB0_48;
	bra.uni 	$L__BB0_17;
$L__BB0_42:
	and.b32  	%r41, %r79, 3;
	setp.lt.u32 	%p13, %r79, 4;
	mov.f32 	%f402, 0fFF7FFFFF;
	mov.f32 	%f403, 0f00000000;
	@%p13 bra 	$L__BB0_45;
	and.b32  	%r42, %r79, 2147483644;
	mul.f32 	%f19, %f33, 0f00000000;
	mov.b32 	%r132, 0;
	mov.f32 	%f405, 0fFF7FFFFF;
	mov.f32 	%f403, 0f00000000;
$L__BB0_44:
	max.f32 	%f402, %f405, %f19;
	sub.f32 	%f41, %f19, %f402;
	fma.rn.f32 	%f42, %f41, 0f3BBB989D, 0f3F000000;
	cvt.sat.f32.f32 	%f43, %f42;
	mov.f32 	%f44, 0f4B400001;
	mov.f32 	%f45, 0f437C0000;
	fma.rm.f32 	%f46, %f43, %f45, %f44;
	add.f32 	%f47, %f46, 0fCB40007F;
	neg.f32 	%f48, %f47;
	fma.rn.f32 	%f49, %f41, 0f3FB8AA3B, %f48;
	fma.rn.f32 	%f50, %f41, 0f32A57060, %f49;
	mov.b32 	%r94, %f46;
	shl.b32 	%r95, %r94, 23;
	mov.b32 	%f51, %r95;
	ex2.approx.ftz.f32 	%f52, %f50;
	sub.f32 	%f53, %f405, %f402;
	fma.rn.f32 	%f54, %f53, 0f3BBB989D, 0f3F000000;
	cvt.sat.f32.f32 	%f55, %f54;
	fma.rm.f32 	%f56, %f55, %f45, %f44;
	add.f32 	%f57, %f56, 0fCB40007F;
	neg.f32 	%f58, %f57;
	fma.rn.f32 	%f59, %f53, 0f3FB8AA3B, %f58;
	fma.rn.f32 	%f60, %f53, 0f32A57060, %f59;
	mov.b32 	%r96, %f56;
	shl.b32 	%r97, %r96, 23;
	mov.b32 	%f61, %r97;
	ex2.approx.ftz.f32 	%f62, %f60;
	mul.f32 	%f63, %f62, %f61;
	mul.f32 	%f64, %f403, %f63;
	fma.rn.f32 	%f65, %f52, %f51, %f64;
	sub.f32 	%f66, %f402, %f402;
	fma.rn.f32 	%f67, %f66, 0f3BBB989D, 0f3F000000;
	cvt.sat.f32.f32 	%f68, %f67;
	fma.rm.f32 	%f69, %f68, %f45, %f44;
	add.f32 	%f70, %f69, 0fCB40007F;
	neg.f32 	%f71, %f70;
	fma.rn.f32 	%f72, %f66, 0f3FB8AA3B, %f71;
	fma.rn.f32 	%f73, %f66, 0f32A57060, %f72;
	mov.b32 	%r98, %f69;
	shl.b32 	%r99, %r98, 23;
	mov.b32 	%f74, %r99;
	ex2.approx.ftz.f32 	%f75, %f73;
	mul.f32 	%f76, %f75, %f74;
	mul.f32 	%f77, %f65, %f76;
	fma.rn.f32 	%f78, %f52, %f51, %f77;
	mul.f32 	%f79, %f78, %f76;
	fma.rn.f32 	%f80, %f52, %f51, %f79;
	mul.f32 	%f81, %f80, %f76;
	fma.rn.f32 	%f403, %f52, %f51, %f81;
	add.s32 	%r132, %r132, 4;
	setp.eq.s32 	%p14, %r132, %r42;
	mov.f32 	%f405, %f402;
	@%p14 bra 	$L__BB0_45;
	bra.uni 	$L__BB0_44;
$L__BB0_45:
	setp.eq.s32 	%p15, %r41, 0;
	@%p15 bra 	$L__BB0_48;
	mul.f32 	%f23, %f33, 0f00000000;
	mov.b32 	%r131, 0;
$L__BB0_47:
	.pragma "nounroll";
	max.f32 	%f26, %f402, %f23;
	sub.f32 	%f82, %f23, %f26;
	fma.rn.f32 	%f83, %f82, 0f3BBB989D, 0f3F000000;
	cvt.sat.f32.f32 	%f84, %f83;
	mov.f32 	%f85, 0f4B400001;
	mov.f32 	%f86, 0f437C0000;
	fma.rm.f32 	%f87, %f84, %f86, %f85;
	add.f32 	%f88, %f87, 0fCB40007F;
	neg.f32 	%f89, %f88;
	fma.rn.f32 	%f90, %f82, 0f3FB8AA3B, %f89;
	fma.rn.f32 	%f91, %f82, 0f32A57060, %f90;
	mov.b32 	%r101, %f87;
	shl.b32 	%r102, %r101, 23;
	mov.b32 	%f92, %r102;
	ex2.approx.ftz.f32 	%f93, %f91;
	sub.f32 	%f94, %f402, %f26;
	fma.rn.f32 	%f95, %f94, 0f3BBB989D, 0f3F000000;
	cvt.sat.f32.f32 	%f96, %f95;
	fma.rm.f32 	%f97, %f96, %f86, %f85;
	add.f32 	%f98, %f97, 0fCB40007F;
	neg.f32 	%f99, %f98;
	fma.rn.f32 	%f100, %f94, 0f3FB8AA3B, %f99;
	fma.rn.f32 	%f101, %f94, 0f32A57060, %f100;
	mov.b32 	%r103, %f97;
	shl.b32 	%r104, %r103, 23;
	mov.b32 	%f102, %r104;
	ex2.approx.ftz.f32 	%f103, %f101;
	mul.f32 	%f104, %f103, %f102;
	mul.f32 	%f105, %f403, %f104;
	fma.rn.f32 	%f403, %f93, %f92, %f105;
	add.s32 	%r131, %r131, 1;
	setp.ne.s32 	%p16, %r131, %r41;
	mov.f32 	%f402, %f26;
	@%p16 bra 	$L__BB0_47;
$L__BB0_48:
	setp.lt.s32 	%p34, %r80, 1;
	@%p34 bra 	$L__BB0_73;
	add.s32 	%r47, %r80, -1;
	and.b32  	%r48, %r80, 15;
	setp.lt.u32 	%p35, %r47, 15;
	mov.b32 	%r133, 0;
	@%p35 bra 	$L__BB0_52;
	and.b32  	%r133, %r80, 2147483632;
	neg.s32 	%r137, %r133;
	add.s64 	%rd120, %rd5, 32;
$L__BB0_51:
	.pragma "nounroll";
	ld.local.v4.f32 	{%f301, %f302, %f303, %f304}, [%rd120+-32];
	div.rn.f32 	%f305, %f301, %f403;
	div.rn.f32 	%f306, %f302, %f403;
	div.rn.f32 	%f307, %f303, %f403;
	div.rn.f32 	%f308, %f304, %f403;
	st.local.v4.f32 	[%rd120+-32], {%f305, %f306, %f307, %f308};
	ld.local.v4.f32 	{%f309, %f310, %f311, %f312}, [%rd120+-16];
	div.rn.f32 	%f313, %f309, %f403;
	div.rn.f32 	%f314, %f310, %f403;
	div.rn.f32 	%f315, %f311, %f403;
	div.rn.f32 	%f316, %f312, %f403;
	st.local.v4.f32 	[%rd120+-16], {%f313, %f314, %f315, %f316};
	ld.local.v4.f32 	{%f317, %f318, %f319, %f320}, [%rd120];
	div.rn.f32 	%f321, %f317, %f403;
	div.rn.f32 	%f322, %f318, %f403;
	div.rn.f32 	%f323, %f319, %f403;
	div.rn.f32 	%f324, %f320, %f403;
	st.local.v4.f32 	[%rd120], {%f321, %f322, %f323, %f324};
	ld.local.v4.f32 	{%f325, %f326, %f327, %f328}, [%rd120+16];
	div.rn.f32 	%f329, %f325, %f403;
	div.rn.f32 	%f330, %f326, %f403;
	div.rn.f32 	%f331, %f327, %f403;
	div.rn.f32 	%f332, %f328, %f403;
	st.local.v4.f32 	[%rd120+16], {%f329, %f330, %f331, %f332};
	add.s32 	%r137, %r137, 16;
	add.s64 	%rd120, %rd120, 64;
	setp.eq.s32 	%p36, %r137, 0;
	@%p36 bra 	$L__BB0_52;
	bra.uni 	$L__BB0_51;
$L__BB0_52:
	setp.eq.s32 	%p37, %r48, 0;
	@%p37 bra 	$L__BB0_61;
	and.b32  	%r54, %r80, 7;
	setp.lt.u32 	%p38, %r48, 8;
	@%p38 bra 	$L__BB0_55;
	mul.wide.u32 	%rd94, %r133, 4;
	add.s64 	%rd95, %rd5, %rd94;
	ld.local.f32 	%f333, [%rd95];
	div.rn.f32 	%f334, %f333, %f403;
	st.local.f32 	[%rd95], %f334;
	ld.local.f32 	%f335, [%rd95+4];
	div.rn.f32 	%f336, %f335, %f403;
	st.local.f32 	[%rd95+4], %f336;
	ld.local.f32 	%f337, [%rd95+8];
	div.rn.f32 	%f338, %f337, %f403;
	st.local.f32 	[%rd95+8], %f338;
	ld.local.f32 	%f339, [%rd95+12];
	div.rn.f32 	%f340, %f339, %f403;
	st.local.f32 	[%rd95+12], %f340;
	ld.local.f32 	%f341, [%rd95+16];
	div.rn.f32 	%f342, %f341, %f403;
	st.local.f32 	[%rd95+16], %f342;
	ld.local.f32 	%f343, [%rd95+20];
	div.rn.f32 	%f344, %f343, %f403;
	st.local.f32 	[%rd95+20], %f344;
	ld.local.f32 	%f345, [%rd95+24];
	div.rn.f32 	%f346, %f345, %f403;
	st.local.f32 	[%rd95+24], %f346;
	ld.local.f32 	%f347, [%rd95+28];
	div.rn.f32 	%f348, %f347, %f403;
	st.local.f32 	[%rd95+28], %f348;
	add.s32 	%r133, %r133, 8;
$L__BB0_55:
	setp.eq.s32 	%p39, %r54, 0;
	@%p39 bra 	$L__BB0_61;
	and.b32  	%r57, %r80, 3;
	setp.lt.u32 	%p40, %r54, 4;
	@%p40 bra 	$L__BB0_58;
	mul.wide.u32 	%rd96, %r133, 4;
	add.s64 	%rd97, %rd5, %rd96;
	ld.local.f32 	%f349, [%rd97];
	div.rn.f32 	%f350, %f349, %f403;
	st.local.f32 	[%rd97], %f350;
	ld.local.f32 	%f351, [%rd97+4];
	div.rn.f32 	%f352, %f351, %f403;
	st.local.f32 	[%rd97+4], %f352;
	ld.local.f32 	%f353, [%rd97+8];
	div.rn.f32 	%f354, %f353, %f403;
	st.local.f32 	[%rd97+8], %f354;
	ld.local.f32 	%f355, [%rd97+12];
	div.rn.f32 	%f356, %f355, %f403;
	st.local.f32 	[%rd97+12], %f356;
	add.s32 	%r133, %r133, 4;
$L__BB0_58:
	setp.eq.s32 	%p41, %r57, 0;
	@%p41 bra 	$L__BB0_61;
	mul.wide.u32 	%rd98, %r133, 4;
	add.s64 	%rd119, %rd5, %rd98;
	neg.s32 	%r136, %r57;
$L__BB0_60:
	.pragma "nounroll";
	ld.local.f32 	%f357, [%rd119];
	div.rn.f32 	%f358, %f357, %f403;
	st.local.f32 	[%rd119], %f358;
	add.s64 	%rd119, %rd119, 4;
	add.s32 	%r136, %r136, 1;
	setp.ne.s32 	%p42, %r136, 0;
	@%p42 bra 	$L__BB0_60;
$L__BB0_61:
	setp.lt.u32 	%p43, %r47, 15;
	mov.b32 	%r139, 0;
	@%p43 bra 	$L__BB0_64;
	and.b32  	%r139, %r80, 2147483632;
	neg.s32 	%r138, %r139;
	add.s64 	%rd122, %rd5, 32;
	shl.b64 	%rd99, %rd6, 2;
	add.s64 	%rd100, %rd99, %rd4;
	add.s64 	%rd121, %rd100, 32;
$L__BB0_63:
	.pragma "nounroll";
	ld.local.v4.f32 	{%f359, %f360, %f361, %f362}, [%rd122+-32];
	st.global.f32 	[%rd121+-32], %f359;
	st.global.f32 	[%rd121+-28], %f360;
	st.global.f32 	[%rd121+-24], %f361;
	st.global.f32 	[%rd121+-20], %f362;
	ld.local.v4.f32 	{%f363, %f364, %f365, %f366}, [%rd122+-16];
	st.global.f32 	[%rd121+-16], %f363;
	st.global.f32 	[%rd121+-12], %f364;
	st.global.f32 	[%rd121+-8], %f365;
	st.global.f32 	[%rd121+-4], %f366;
	ld.local.v4.f32 	{%f367, %f368, %f369, %f370}, [%rd122];
	st.global.f32 	[%rd121], %f367;
	st.global.f32 	[%rd121+4], %f368;
	st.global.f32 	[%rd121+8], %f369;
	st.global.f32 	[%rd121+12], %f370;
	ld.local.v4.f32 	{%f371, %f372, %f373, %f374}, [%rd122+16];
	st.global.f32 	[%rd121+16], %f371;
	st.global.f32 	[%rd121+20], %f372;
	st.global.f32 	[%rd121+24], %f373;
	st.global.f32 	[%rd121+28], %f374;
	add.s32 	%r138, %r138, 16;
	add.s64 	%rd122, %rd122, 64;
	add.s64 	%rd121, %rd121, 64;
	setp.ne.s32 	%p44, %r138, 0;
	@%p44 bra 	$L__BB0_63;
$L__BB0_64:
	setp.eq.s32 	%p45, %r48, 0;
	@%p45 bra 	$L__BB0_73;
	and.b32  	%r70, %r80, 7;
	setp.lt.u32 	%p46, %r48, 8;
	@%p46 bra 	$L__BB0_67;
	cvt.u64.u32 	%rd101, %r139;
	mul.wide.u32 	%rd102, %r139, 4;
	add.s64 	%rd103, %rd5, %rd102;
	ld.local.f32 	%f375, [%rd103];
	add.s64 	%rd104, %rd101, %rd6;
	shl.b64 	%rd105, %rd104, 2;
	add.s64 	%rd106, %rd4, %rd105;
	st.global.f32 	[%rd106], %f375;
	ld.local.f32 	%f376, [%rd103+4];
	st.global.f32 	[%rd106+4], %f376;
	ld.local.f32 	%f377, [%rd103+8];
	st.global.f32 	[%rd106+8], %f377;
	ld.local.f32 	%f378, [%rd103+12];
	st.global.f32 	[%rd106+12], %f378;
	ld.local.f32 	%f379, [%rd103+16];
	st.global.f32 	[%rd106+16], %f379;
	ld.local.f32 	%f380, [%rd103+20];
	st.global.f32 	[%rd106+20], %f380;
	ld.local.f32 	%f381, [%rd103+24];
	st.global.f32 	[%rd106+24], %f381;
	ld.local.f32 	%f382, [%rd103+28];
	st.global.f32 	[%rd106+28], %f382;
	add.s32 	%r139, %r139, 8;
$L__BB0_67:
	setp.eq.s32 	%p47, %r70, 0;
	@%p47 bra 	$L__BB0_73;
	and.b32  	%r73, %r80, 3;
	setp.lt.u32 	%p48, %r70, 4;
	@%p48 bra 	$L__BB0_70;
	cvt.u64.u32 	%rd107, %r139;
	mul.wide.u32 	%rd108, %r139, 4;
	add.s64 	%rd109, %rd5, %rd108;
	ld.local.f32 	%f383, [%rd109];
	add.s64 	%rd110, %rd107, %rd6;
	shl.b64 	%rd111, %rd110, 2;
	add.s64 	%rd112, %rd4, %rd111;
	st.global.f32 	[%rd112], %f383;
	ld.local.f32 	%f384, [%rd109+4];
	st.global.f32 	[%rd112+4], %f384;
	ld.local.f32 	%f385, [%rd109+8];
	st.global.f32 	[%rd112+8], %f385;
	ld.local.f32 	%f386, [%rd109+12];
	st.global.f32 	[%rd112+12], %f386;
	add.s32 	%r139, %r139, 4;
$L__BB0_70:
	setp.eq.s32 	%p49, %r73, 0;
	@%p49 bra 	$L__BB0_73;
	cvt.u64.u32 	%rd113, %r139;
	add.s64 	%rd114, %rd6, %rd113;
	shl.b64 	%rd115, %rd114, 2;
	add.s64 	%rd124, %rd4, %rd115;
	mul.wide.u32 	%rd116, %r139, 4;
	add.s64 	%rd123, %rd5, %rd116;
	neg.s32 	%r142, %r73;
$L__BB0_72:
	.pragma "nounroll";
	ld.local.f32 	%f387, [%rd123];
	st.global.f32 	[%rd124], %f387;
	add.s64 	%rd124, %rd124, 4;
	add.s64 	%rd123, %rd123, 4;
	add.s32 	%r142, %r142, 1;
	setp.ne.s32 	%p50, %r142, 0;
	@%p50 bra 	$L__BB0_72;
$L__BB0_73:
	ret;

}


// ===== COMPILED SASS (sm_100) =====

	.target	sm_100

	.elftype	@"ET_EXEC"


//--------------------- .note.nv.tkinfo           --------------------------
	.section	.note.nv.tkinfo,"",@"SHT_NOTE"
	.sectionflags	@"SHF_NOTE_NV_TKINFO"
	.tkinfo
        /*0018*/ 	.word	0x00000002
        /*0030*/ 	.string	""
        /*0030*/ 	.string	"ptxas"
        /*0030*/ 	.string	"Cuda compilation tools, release 13.0, V13.0.88"
        /*0030*/ 	.string	"Build cuda_13.0.r13.0/compiler.36424714_0"
        /*0030*/ 	.string	"-arch sm_100 -m 64 "



//--------------------- .note.nv.cuinfo           --------------------------
	.section	.note.nv.cuinfo,"",@"SHT_NOTE"
	.sectionflags	@"SHF_NOTE_NV_CUINFO"
        /*0018*/ 	.short	0x0002
        /*001a*/ 	.short	0x0064
        /*001c*/ 	.short	0x0082
	.zero		2


//--------------------- .nv.info                  --------------------------
	.section	.nv.info,"",@"SHT_CUDA_INFO"
	.align	4


	//----- nvinfo : EIATTR_REGCOUNT
	.align		4
        /*0000*/ 	.byte	0x04, 0x2f
        /*0002*/ 	.short	(.L_1 - .L_0)
	.align		4
.L_0:
        /*0004*/ 	.word	index@(_Z23flash_attention_forwardPKfS0_S0_Pfiiif)
        /*0008*/ 	.word	0x00000020


	//----- nvinfo : EIATTR_FRAME_SIZE
	.align		4
.L_1:
        /*000c*/ 	.byte	0x04, 0x11
        /*000e*/ 	.short	(.L_3 - .L_2)
	.align		4
.L_2:
        /*0010*/ 	.word	index@($__internal_0_$__cuda_sm3x_div_rn_noftz_f32_slowpath)
        /*0014*/ 	.word	0x00000200


	//----- nvinfo : EIATTR_FRAME_SIZE
	.align		4
.L_3:
        /*0018*/ 	.byte	0x04, 0x11
        /*001a*/ 	.short	(.L_5 - .L_4)
	.align		4
.L_4:
        /*001c*/ 	.word	index@(_Z23flash_attention_forwardPKfS0_S0_Pfiiif)
        /*0020*/ 	.word	0x00000200


	//----- nvinfo : EIATTR_MIN_STACK_SIZE
	.align		4
.L_5:
        /*0024*/ 	.byte	0x04, 0x12
        /*0026*/ 	.short	(.L_7 - .L_6)
	.align		4
.L_6:
        /*0028*/ 	.word	index@(_Z23flash_attention_forwardPKfS0_S0_Pfiiif)
        /*002c*/ 	.word	0x00000200
.L_7:


//--------------------- .nv.compat                --------------------------
	.section	.nv.compat,"",@"SHT_CUDA_COMPAT_INFO"
	.align	4
        /*0000*/ 	.byte	0x02, 0x09, 0x00, 0x00, 0x02, 0x02, 0x01, 0x00, 0x02, 0x05, 0x05, 0x00, 0x03, 0x07, 0x01, 0x01
        /*0010*/ 	.byte	0x02, 0x03, 0x00, 0x00, 0x02, 0x06, 0x01, 0x00, 0x04, 0x0b, 0x08, 0x00, 0x01, 0x00, 0x00, 0x00
        /*0020*/ 	.byte	0x00, 0x00, 0x00, 0x00


//--------------------- .nv.info._Z23flash_attention_forwardPKfS0_S0_Pfiiif --------------------------
	.section	.nv.info._Z23flash_attention_forwardPKfS0_S0_Pfiiif,"",@"SHT_CUDA_INFO"
	.sectionflags	@""
	.align	4


	//----- nvinfo : EIATTR_CUDA_API_VERSION
	.align		4
        /*0000*/ 	.byte	0x04, 0x37
        /*0002*/ 	.short	(.L_9 - .L_8)
.L_8:
        /*0004*/ 	.word	0x00000082


	//----- nvinfo : EIATTR_KPARAM_INFO
	.align		4
.L_9:
        /*0008*/ 	.byte	0x04, 0x17
        /*000a*/ 	.short	(.L_11 - .L_10)
.L_10:
        /*000c*/ 	.word	0x00000000
        /*0010*/ 	.short	0x0007
        /*0012*/ 	.short	0x002c
        /*0014*/ 	.byte	0x00, 0xf0, 0x11, 0x00


	//----- nvinfo : EIATTR_KPARAM_INFO
	.align		4
.L_11:
        /*0018*/ 	.byte	0x04, 0x17
        /*001a*/ 	.short	(.L_13 - .L_12)
.L_12:
        /*001c*/ 	.word	0x00000000
        /*0020*/ 	.short	0x0006
        /*0022*/ 	.short	0x0028
        /*0024*/ 	.byte	0x00, 0xf0, 0x11, 0x00


	//----- nvinfo : EIATTR_KPARAM_INFO
	.align		4
.L_13:
        /*0028*/ 	.byte	0x04, 0x17
        /*002a*/ 	.short	(.L_15 - .L_14)
.L_14:
        /*002c*/ 	.word	0x00000000
        /*0030*/ 	.short	0x0005
        /*0032*/ 	.short	0x0024
        /*0034*/ 	.byte	0x00, 0xf0, 0x11, 0x00


	//----- nvinfo : EIATTR_KPARAM_INFO
	.align		4
.L_15:
        /*0038*/ 	.byte	0x04, 0x17
        /*003a*/ 	.short	(.L_17 - .L_16)
.L_16:
        /*003c*/ 	.word	0x00000000
        /*0040*/ 	.short	0x0004
        /*0042*/ 	.short	0x0020
        /*0044*/ 	.byte	0x00, 0xf0, 0x11, 0x00


	//----- nvinfo : EIATTR_KPARAM_INFO
	.align		4
.L_17:
        /*0048*/ 	.byte	0x04, 0x17
        /*004a*/ 	.short	(.L_19 - .L_18)
.L_18:
        /*004c*/ 	.word	0x00000000
        /*0050*/ 	.short	0x0003
        /*0052*/ 	.short	0x0018
        /*0054*/ 	.byte	0x00, 0xf5, 0x21, 0x00


	//----- nvinfo : EIATTR_KPARAM_INFO
	.align		4
.L_19:
        /*0058*/ 	.byte	0x04, 0x17
        /*005a*/ 	.short	(.L_21 - .L_20)
.L_20:
        /*005c*/ 	.word	0x00000000
        /*0060*/ 	.short	0x0002
        /*0062*/ 	.short	0x0010
        /*0064*/ 	.byte	0x00, 0xf5, 0x21, 0x00


	//----- nvinfo : EIATTR_KPARAM_INFO
	.align		4
.L_21:
        /*0068*/ 	.byte	0x04, 0x17
        /*006a*/ 	.short	(.L_23 - .L_22)
.L_22:
        /*006c*/ 	.word	0x00000000
        /*0070*/ 	.short	0x0001
        /*0072*/ 	.short	0x0008
        /*0074*/ 	.byte	0x00, 0xf5, 0x21, 0x00


	//----- nvinfo : EIATTR_KPARAM_INFO
	.align		4
.L_23:
        /*0078*/ 	.byte	0x04, 0x17
        /*007a*/ 	.short	(.L_25 - .L_24)
.L_24:
        /*007c*/ 	.word	0x00000000
        /*0080*/ 	.short	0x0000
        /*0082*/ 	.short	0x0000
        /*0084*/ 	.byte	0x00, 0xf5, 0x21, 0x00


	//----- nvinfo : EIATTR_SPARSE_MMA_MASK
	.align		4
.L_25:
        /*0088*/ 	.byte	0x03, 0x50
        /*008a*/ 	.short	0x0000


	//----- nvinfo : EIATTR_MAXREG_COUNT
	.align		4
        /*008c*/ 	.byte	0x03, 0x1b
        /*008e*/ 	.short	0x00ff


	//----- nvinfo : EIATTR_MERCURY_ISA_VERSION
	.align		4
        /*0090*/ 	.byte	0x03, 0x5f
        /*0092*/ 	.short	0x0101


	//----- nvinfo : EIATTR_VRC_CTA_INIT_COUNT
	.align		4
        /*0094*/ 	.byte	0x02, 0x4a
	.zero		1
	.zero		1


	//----- nvinfo : EIATTR_EXIT_INSTR_OFFSETS
	.align		4
        /*0098*/ 	.byte	0x04, 0x1c
        /*009a*/ 	.short	(.L_27 - .L_26)


	//   ....[0]....
.L_26:
        /*009c*/ 	.word	0x00000090


	//   ....[1]....
        /*00a0*/ 	.word	0x00001f90


	//   ....[2]....
        /*00a4*/ 	.word	0x00003e70


	//   ....[3]....
        /*00a8*/ 	.word	0x00003fe0


	//   ....[4]....
        /*00ac*/ 	.word	0x000040f0


	//   ....[5]....
        /*00b0*/ 	.word	0x00004210


	//----- nvinfo : EIATTR_CRS_STACK_SIZE
	.align		4
.L_27:
        /*00b4*/ 	.byte	0x04, 0x1e
        /*00b6*/ 	.short	(.L_29 - .L_28)
.L_28:
        /*00b8*/ 	.word	0x00000000


	//----- nvinfo : EIATTR_CBANK_PARAM_SIZE
	.align		4
.L_29:
        /*00bc*/ 	.byte	0x03, 0x19
        /*00be*/ 	.short	0x0030


	//----- nvinfo : EIATTR_PARAM_CBANK
	.align		4
        /*00c0*/ 	.byte	0x04, 0x0a
        /*00c2*/ 	.short	(.L_31 - .L_30)
	.align		4
.L_30:
        /*00c4*/ 	.word	index@(.nv.constant0._Z23flash_attention_forwardPKfS0_S0_Pfiiif)
        /*00c8*/ 	.short	0x0380
        /*00ca*/ 	.short	0x0030


	//----- nvinfo : EIATTR_SW_WAR
	.align		4
.L_31:
        /*00cc*/ 	.byte	0x04, 0x36
        /*00ce*/ 	.short	(.L_33 - .L_32)
.L_32:
        /*00d0*/ 	.word	0x00000008
.L_33:


//--------------------- .nv.callgraph             --------------------------
	.section	.nv.callgraph,"",@"SHT_CUDA_CALLGRAPH"
	.align	4
	.sectionentsize	8
	.align		4
        /*0000*/ 	.word	0x00000000
	.align		4
        /*0004*/ 	.word	0xffffffff
	.align		4
        /*0008*/ 	.word	0x00000000
	.align		4
        /*000c*/ 	.word	0xfffffffe
	.align		4
        /*0010*/ 	.word	0x00000000
	.align		4
        /*0014*/ 	.word	0xfffffffd
	.align		4
        /*0018*/ 	.word	0x00000000
	.align		4
        /*001c*/ 	.word	0xfffffffc


//--------------------- .text._Z23flash_attention_forwardPKfS0_S0_Pfiiif --------------------------
	.section	.text._Z23flash_attention_forwardPKfS0_S0_Pfiiif,"ax",@progbits
	.align	128
        .global         _Z23flash_attention_forwardPKfS0_S0_Pfiiif
        .type           _Z23flash_attention_forwardPKfS0_S0_Pfiiif,@function
        .size           _Z23flash_attention_forwardPKfS0_S0_Pfiiif,(.L_x_101 - _Z23flash_attention_forwardPKfS0_S0_Pfiiif)
        .other          _Z23flash_attention_forwardPKfS0_S0_Pfiiif,@"STO_CUDA_ENTRY STV_DEFAULT"
_Z23flash_attention_forwardPKfS0_S0_Pfiiif:
.text._Z23flash_attention_forwardPKfS0_S0_Pfiiif:
[----:B------:R-:W0:Y:S01]  /*0000*/  LDC R1, c[0x0][0x37c] ;  /* 0x0000df00ff017b82 */ /* 0x000e220000000800 */
[----:B------:R-:W1:Y:S07]  /*0010*/  S2R R3, SR_TID.X ;  /* 0x0000000000037919 */ /* 0x000e6e0000002100 */
[----:B------:R-:W1:Y:S01]  /*0020*/  S2UR UR4, SR_CTAID.X ;  /* 0x00000000000479c3 */ /* 0x000e620000002500 */
[----:B------:R-:W2:Y:S01]  /*0030*/  LDCU UR5, c[0x0][0x3a0] ;  /* 0x00007400ff0577ac */ /* 0x000ea20008000800 */
[----:B0-----:R-:W-:-:S04]  /*0040*/  IADD3 R1, PT, PT, R1, -0x200, RZ ;  /* 0xfffffe0001017810 */ /* 0x001fc80007ffe0ff */
[----:B------:R-:W-:Y:S02]  /*0050*/  R2UR UR17, R1 ;  /* 0x00000000011172ca */ /* 0x000fe400000e0000 */
[----:B------:R-:W1:Y:S02]  /*0060*/  LDC R20, c[0x0][0x360] ;  /* 0x0000d800ff147b82 */ /* 0x000e640000000800 */
[----:B-1----:R-:W-:-:S05]  /*0070*/  IMAD R20, R20, UR4, R3 ;  /* 0x0000000414147c24 */ /* 0x002fca000f8e0203 */
[----:B--2---:R-:W-:-:S13]  /*0080*/  ISETP.GE.AND P0, PT, R20, UR5, PT ;  /* 0x0000000514007c0c */ /* 0x004fda000bf06270 */
[----:B------:R-:W-:Y:S05]  /*0090*/  @P0 EXIT ;  /* 0x000000000000094d */ /* 0x000fea0003800000 */
[----:B------:R-:W0:Y:S02]  /*00a0*/  LDCU UR6, c[0x0][0x3a8] ;  /* 0x00007500ff0677ac */ /* 0x000e240008000800 */
[----:B0-----:R-:W-:Y:S02]  /*00b0*/  UISETP.GE.AND UP0, UPT, UR6, 0x1, UPT ;  /* 0x000000010600788c */ /* 0x001fe4000bf06270 */
[----:B------:R-:W-:Y:S01]  /*00c0*/  IMAD R20, R20, UR6, RZ ;  /* 0x0000000614147c24 */ /* 0x000fe2000f8e02ff */
[----:B------:R-:W-:-:S04]  /*00d0*/  UIADD3 UR18, UPT, UPT, UR6, -0x1, URZ ;  /* 0xffffffff06127890 */ /* 0x000fc8000fffe0ff */
[----:B------:R-:W-:Y:S02]  /*00e0*/  SHF.R.S32.HI R17, RZ, 0x1f, R20 ;  /* 0x0000001fff117819 */ /* 0x000fe40000011414 */
[----:B------:R-:W-:Y:S06]  /*00f0*/  BRA.U !UP0, `(.L_x_0) ;  /* 0x0000000108c47547 */ /* 0x000fec000b800000 */
[----:B------:R-:W-:Y:S02]  /*0100*/  UISETP.GE.U32.AND UP1, UPT, UR18, 0xf, UPT ;  /* 0x0000000f1200788c */ /* 0x000fe4000bf26070 */
[----:B------:R-:W-:Y:S01]  /*0110*/  ULOP3.LUT UR7, UR6, 0xf, URZ, 0xc0, !UPT ;  /* 0x0000000f06077892 */ /* 0x000fe2000f8ec0ff */
[----:B------:R-:W-:-:S03]  /*0120*/  UMOV UR4, URZ ;  /* 0x000000ff00047c82 */ /* 0x000fc60008000000 */
[----:B------:R-:W-:-:S03]  /*0130*/  UISETP.NE.AND UP2, UPT, UR7, URZ, UPT ;  /* 0x000000ff0700728c */ /* 0x000fc6000bf45270 */
[----:B------:R-:W-:Y:S08]  /*0140*/  BRA.U !UP1, `(.L_x_1) ;  /* 0x0000000109287547 */ /* 0x000ff0000b800000 */
[----:B------:R-:W-:Y:S01]  /*0150*/  ULOP3.LUT UR4, UR6, 0x7ffffff0, URZ, 0xc0, !UPT ;  /* 0x7ffffff006047892 */ /* 0x000fe2000f8ec0ff */
[----:B------:R-:W-:-:S11]  /*0160*/  UMOV UR5, URZ ;  /* 0x000000ff00057c82 */ /* 0x000fd60008000000 */
.L_x_2:
[----:B------:R-:W-:Y:S02]  /*0170*/  ULEA UR8, UR5, UR17, 0x2 ;  /* 0x0000001105087291 */ /* 0x000fe4000f8e10ff */
[----:B------:R-:W-:-:S04]  /*0180*/  UIADD3 UR5, UPT, UPT, UR5, 0x10, URZ ;  /* 0x0000001005057890 */ /* 0x000fc8000fffe0ff */
[----:B------:R-:W-:-:S03]  /*0190*/  UISETP.NE.AND UP1, UPT, UR5, UR4, UPT ;  /* 0x000000040500728c */ /* 0x000fc6000bf25270 */
[----:B------:R-:W-:Y:S04]  /*01a0*/  STL.128 [UR8], RZ ;  /* 0x000000ffff007987 */ /* 0x000fe80008100c08 */
[----:B------:R-:W-:Y:S04]  /*01b0*/  STL.128 [UR8+0x10], RZ ;  /* 0x000010ffff007987 */ /* 0x000fe80008100c08 */
[----:B------:R-:W-:Y:S04]  /*01c0*/  STL.128 [UR8+0x20], RZ ;  /* 0x000020ffff007987 */ /* 0x000fe80008100c08 */
[----:B------:R-:W-:Y:S01]  /*01d0*/  STL.128 [UR8+0x30], RZ ;  /* 0x000030ffff007987 */ /* 0x000fe20008100c08 */
[----:B------:R-:W-:Y:S05]  /*01e0*/  BRA.U UP1, `(.L_x_2) ;  /* 0xfffffffd01e07547 */ /* 0x000fea000b83ffff */
.L_x_1:
[----:B------:R-:W-:Y:S05]  /*01f0*/  BRA.U !UP2, `(.L_x_0) ;  /* 0x000000010a847547 */ /* 0x000fea000b800000 */
[----:B------:R-:W-:Y:S02]  /*0200*/  UISETP.GE.U32.AND UP1, UPT, UR7, 0x8, UPT ;  /* 0x000000080700788c */ /* 0x000fe4000bf26070 */
[----:B------:R-:W-:-:S04]  /*0210*/  ULOP3.LUT UR5, UR6, 0x7, URZ, 0xc0, !UPT ;  /* 0x0000000706057892 */ /* 0x000fc8000f8ec0ff */
[----:B------:R-:W-:-:S03]  /*0220*/  UISETP.NE.AND UP2, UPT, UR5, URZ, UPT ;  /* 0x000000ff0500728c */ /* 0x000fc6000bf45270 */
[----:B------:R-:W-:Y:S08]  /*0230*/  BRA.U !UP1, `(.L_x_3) ;  /* 0x0000000109287547 */ /* 0x000ff0000b800000 */
[----:B------:R-:W-:Y:S02]  /*0240*/  ULEA UR7, UR4, UR17, 0x2 ;  /* 0x0000001104077291 */ /* 0x000fe4000f8e10ff */
[----:B------:R-:W-:-:S07]  /*0250*/  UIADD3 UR4, UPT, UPT, UR4, 0x8, URZ ;  /* 0x0000000804047890 */ /* 0x000fce000fffe0ff */
[----:B------:R-:W-:Y:S04]  /*0260*/  STL [UR7], RZ ;  /* 0x000000ffff007987 */ /* 0x000fe80008100807 */
[----:B------:R-:W-:Y:S04]  /*0270*/  STL [UR7+0x4], RZ ;  /* 0x000004ffff007987 */ /* 0x000fe80008100807 */
[----:B------:R-:W-:Y:S04]  /*0280*/  STL [UR7+0x8], RZ ;  /* 0x000008ffff007987 */ /* 0x000fe80008100807 */
[----:B------:R-:W-:Y:S04]  /*0290*/  STL [UR7+0xc], RZ ;  /* 0x00000cffff007987 */ /* 0x000fe80008100807 */
[----:B------:R-:W-:Y:S04]  /*02a0*/  STL [UR7+0x10], RZ ;  /* 0x000010ffff007987 */ /* 0x000fe80008100807 */
[----:B------:R-:W-:Y:S04]  /*02b0*/  STL [UR7+0x14], RZ ;  /* 0x000014ffff007987 */ /* 0x000fe80008100807 */
[----:B------:R-:W-:Y:S04]  /*02c0*/  STL [UR7+0x18], RZ ;  /* 0x000018ffff007987 */ /* 0x000fe80008100807 */
[----:B------:R-:W-:Y:S01]  /*02d0*/  STL [UR7+0x1c], RZ ;  /* 0x00001cffff007987 */ /* 0x000fe20008100807 */
.L_x_3:
[----:B------:R-:W-:Y:S05]  /*02e0*/  BRA.U !UP2, `(.L_x_0) ;  /* 0x000000010a487547 */ /* 0x000fea000b800000 */
[----:B------:R-:W-:Y:S02]  /*02f0*/  UISETP.GE.U32.AND UP1, UPT, UR5, 0x4, UPT ;  /* 0x000000040500788c */ /* 0x000fe4000bf26070 */
[----:B------:R-:W-:-:S04]  /*0300*/  ULOP3.LUT UR7, UR6, 0x3, URZ, 0xc0, !UPT ;  /* 0x0000000306077892 */ /* 0x000fc8000f8ec0ff */
[----:B------:R-:W-:-:S05]  /*0310*/  PLOP3.LUT P0, PT, PT, PT, UP1, 0x80, 0x8 ;  /* 0x000000000008781c */ /* 0x000fca0003f0f018 */
[----:B------:R-:W-:Y:S02]  /*0320*/  @UP1 ULEA UR5, UR4, UR17, 0x2 ;  /* 0x0000001104051291 */ /* 0x000fe4000f8e10ff */
[----:B------:R-:W-:Y:S02]  /*0330*/  @UP1 UIADD3 UR4, UPT, UPT, UR4, 0x4, URZ ;  /* 0x0000000404041890 */ /* 0x000fe4000fffe0ff */
[----:B------:R-:W-:-:S05]  /*0340*/  UISETP.NE.AND UP1, UPT, UR7, URZ, UPT ;  /* 0x000000ff0700728c */ /* 0x000fca000bf25270 */
[----:B------:R-:W-:Y:S04]  /*0350*/  @P0 STL [UR5], RZ ;  /* 0x000000ffff000987 */ /* 0x000fe80008100805 */
[----:B------:R-:W-:Y:S04]  /*0360*/  @P0 STL [UR5+0x4], RZ ;  /* 0x000004ffff000987 */ /* 0x000fe80008100805 */
[----:B------:R-:W-:Y:S04]  /*0370*/  @P0 STL [UR5+0x8], RZ ;  /* 0x000008ffff000987 */ /* 0x000fe80008100805 */
[----:B------:R-:W-:Y:S01]  /*0380*/  @P0 STL [UR5+0xc], RZ ;  /* 0x00000cffff000987 */ /* 0x000fe20008100805 */
[----:B------:R-:W-:Y:S05]  /*0390*/  BRA.U !UP1, `(.L_x_0) ;  /* 0x00000001091c7547 */ /* 0x000fea000b800000 */
[----:B------:R-:W-:-:S05]  /*03a0*/  UMOV UR5, URZ ;  /* 0x000000ff00057c82 */ /* 0x000fca0008000000 */
.L_x_4:
[----:B------:R-:W-:Y:S02]  /*03b0*/  ULEA UR8, UR4, UR17, 0x2 ;  /* 0x0000001104087291 */ /* 0x000fe4000f8e10ff */
[----:B------:R-:W-:Y:S02]  /*03c0*/  UIADD3 UR5, UPT, UPT, UR5, 0x1, URZ ;  /* 0x0000000105057890 */ /* 0x000fe4000fffe0ff */
[----:B------:R-:W-:Y:S02]  /*03d0*/  UIADD3 UR4, UPT, UPT, UR4, 0x1, URZ ;  /* 0x0000000104047890 */ /* 0x000fe4000fffe0ff */
[----:B------:R-:W-:-:S03]  /*03e0*/  UISETP.NE.AND UP1, UPT, UR5, UR7, UPT ;  /* 0x000000070500728c */ /* 0x000fc6000bf25270 */
[----:B------:R-:W-:Y:S06]  /*03f0*/  STL [UR8], RZ ;  /* 0x000000ffff007987 */ /* 0x000fec0008100808 */
[----:B------:R-:W-:Y:S05]  /*0400*/  BRA.U UP1, `(.L_x_4) ;  /* 0xfffffffd01e87547 */ /* 0x000fea000b83ffff */
.L_x_0:
[----:B------:R-:W0:Y:S01]  /*0410*/  LDCU UR5, c[0x0][0x3a4] ;  /* 0x00007480ff0577ac */ /* 0x000e220008000800 */
[----:B------:R-:W-:Y:S01]  /*0420*/  HFMA2 R19, -RZ, RZ, 0, 0 ;  /* 0x00000000ff137431 */ /* 0x000fe200000001ff */
[----:B------:R-:W1:Y:S01]  /*0430*/  LDCU.64 UR14, c[0x0][0x358] ;  /* 0x00006b00ff0e77ac */ /* 0x000e620008000a00 */
[----:B0-----:R-:W-:-:S09]  /*0440*/  UISETP.GE.AND UP1, UPT, UR5, 0x1, UPT ;  /* 0x000000010500788c */ /* 0x001fd2000bf26270 */
[----:B-1----:R-:W-:Y:S05]  /*0450*/  BRA.U !UP1, `(.L_x_5) ;  /* 0x0000001909c47547 */ /* 0x002fea000b800000 */
[----:B------:R-:W-:Y:S05]  /*0460*/  BRA.U !UP0, `(.L_x_6) ;  /* 0x0000001508747547 */ /* 0x000fea000b800000 */
[----:B------:R-:W0:Y:S01]  /*0470*/  LDCU.64 UR4, c[0x0][0x380] ;  /* 0x00007000ff0477ac */ /* 0x000e220008000a00 */
[----:B------:R-:W-:Y:S01]  /*0480*/  HFMA2 R19, -RZ, RZ, 0, 0 ;  /* 0x00000000ff137431 */ /* 0x000fe200000001ff */
[----:B------:R-:W-:Y:S01]  /*0490*/  MOV R18, 0xff7fffff ;  /* 0xff7fffff00127802 */ /* 0x000fe20000000f00 */
[----:B------:R-:W-:Y:S02]  /*04a0*/  ULOP3.LUT UR24, UR6, 0xf, URZ, 0xc0, !UPT ;  /* 0x0000000f06187892 */ /* 0x000fe4000f8ec0ff */
[----:B------:R-:W-:Y:S02]  /*04b0*/  ULOP3.LUT UR26, UR6, 0x7, URZ, 0xc0, !UPT ;  /* 0x00000007061a7892 */ /* 0x000fe4000f8ec0ff */
[----:B------:R-:W-:Y:S02]  /*04c0*/  ULOP3.LUT UR8, UR6, 0x7ffffff8, URZ, 0xc0, !UPT ;  /* 0x7ffffff806087892 */ /* 0x000fe4000f8ec0ff */
[----:B------:R-:W-:Y:S02]  /*04d0*/  ULOP3.LUT UR25, UR6, 0x3, URZ, 0xc0, !UPT ;  /* 0x0000000306197892 */ /* 0x000fe4000f8ec0ff */
[----:B------:R-:W-:-:S02]  /*04e0*/  ULOP3.LUT UR7, UR6, 0x7ffffff0, URZ, 0xc0, !UPT ;  /* 0x7ffffff006077892 */ /* 0x000fc4000f8ec0ff */
[----:B------:R-:W-:Y:S02]  /*04f0*/  UIADD3 UR19, UPT, UPT, UR26, -0x1, URZ ;  /* 0xffffffff1a137890 */ /* 0x000fe4000fffe0ff */
[----:B------:R-:W-:Y:S01]  /*0500*/  UIADD3 UR9, UPT, UPT, -UR8, URZ, URZ ;  /* 0x000000ff08097290 */ /* 0x000fe2000fffe1ff */
[----:B0-----:R-:W-:Y:S01]  /*0510*/  LEA R0, P0, R20, UR4, 0x2 ;  /* 0x0000000414007c11 */ /* 0x001fe2000f8010ff */
[----:B------:R-:W-:-:S03]  /*0520*/  UIADD3 UR4, UPT, UPT, UR24, -0x1, URZ ;  /* 0xffffffff18047890 */ /* 0x000fc6000fffe0ff */
[----:B------:R-:W-:Y:S01]  /*0530*/  IADD3 R0, P1, PT, R0, 0x10, RZ ;  /* 0x0000001000007810 */ /* 0x000fe20007f3e0ff */
[----:B------:R-:W-:Y:S01]  /*0540*/  UISETP.GE.U32.AND UP0, UPT, UR4, 0x7, UPT ;  /* 0x000000070400788c */ /* 0x000fe2000bf06070 */
[----:B------:R-:W-:Y:S02]  /*0550*/  LEA.HI.X R2, R20, UR5, R17, 0x2, P0 ;  /* 0x0000000514027c11 */ /* 0x000fe400080f1411 */
[----:B------:R-:W-:Y:S02]  /*0560*/  UMOV UR4, URZ ;  /* 0x000000ff00047c82 */ /* 0x000fe40008000000 */
[----:B------:R-:W-:-:S07]  /*0570*/  IADD3.X R2, PT, PT, RZ, R2, RZ, P1, !PT ;  /* 0x00000002ff027210 */ /* 0x000fce0000ffe4ff */
.L_x_16:
[----:B0-----:R-:W0:Y:S01]  /*0580*/  LDCU UR6, c[0x0][0x3a8] ;  /* 0x00007500ff0677ac */ /* 0x001e220008000800 */
[----:B------:R-:W-:Y:S01]  /*0590*/  MOV R3, RZ ;  /* 0x000000ff00037202 */ /* 0x000fe20000000f00 */
[----:B------:R-:W-:Y:S01]  /*05a0*/  UISETP.GE.U32.AND UP1, UPT, UR18, 0x7, UPT ;  /* 0x000000071200788c */ /* 0x000fe2000bf26070 */
[----:B------:R-:W-:Y:S01]  /*05b0*/  UMOV UR5, URZ ;  /* 0x000000ff00057c82 */ /* 0x000fe20008000000 */
[----:B0-----:R-:W-:-:S07]  /*05c0*/  UIMAD UR16, UR4, UR6, URZ ;  /* 0x00000006041072a4 */ /* 0x001fce000f8e02ff */
[----:B-1234-:R-:W-:Y:S05]  /*05d0*/  BRA.U !UP1, `(.L_x_7) ;  /* 0x0000000109ac7547 */ /* 0x01efea000b800000 */
[----:B------:R-:W0:Y:S01]  /*05e0*/  LDCU.64 UR10, c[0x0][0x388] ;  /* 0x00007100ff0a77ac */ /* 0x000e220008000a00 */
[----:B------:R-:W-:Y:S01]  /*05f0*/  HFMA2 R3, -RZ, RZ, 0, 0 ;  /* 0x00000000ff037431 */ /* 0x000fe200000001ff */
[----:B------:R-:W-:Y:S02]  /*0600*/  MOV R4, R0 ;  /* 0x0000000000047202 */ /* 0x000fe40000000f00 */
[----:B------:R-:W-:Y:S01]  /*0610*/  MOV R5, R2 ;  /* 0x0000000200057202 */ /* 0x000fe20000000f00 */
[----:B0-----:R-:W-:-:S04]  /*0620*/  ULEA UR5, UP1, UR16, UR10, 0x2 ;  /* 0x0000000a10057291 */ /* 0x001fc8000f8210ff */
[----:B------:R-:W-:Y:S02]  /*0630*/  ULEA.HI.X UR10, UR16, UR11, URZ, 0x2, UP1 ;  /* 0x0000000b100a7291 */ /* 0x000fe400088f14ff */
[----:B------:R-:W-:-:S04]  /*0640*/  UIADD3 UR5, UP1, UPT, UR5, 0x10, URZ ;  /* 0x0000001005057890 */ /* 0x000fc8000ff3e0ff */
[----:B------:R-:W-:Y:S02]  /*0650*/  UIADD3.X UR10, UPT, UPT, URZ, UR10, URZ, UP1, !UPT ;  /* 0x0000000aff0a7290 */ /* 0x000fe40008ffe4ff */
[----:B------:R-:W-:Y:S01]  /*0660*/  MOV R6, UR5 ;  /* 0x0000000500067c02 */ /* 0x000fe20008000f00 */
[----:B------:R-:W-:-:S03]  /*0670*/  UMOV UR5, UR9 ;  /* 0x0000000900057c82 */ /* 0x000fc60008000000 */
[----:B------:R-:W-:-:S07]  /*0680*/  MOV R7, UR10 ;  /* 0x0000000a00077c02 */ /* 0x000fce0008000f00 */
.L_x_8:
[----:B------:R-:W2:Y:S04]  /*0690*/  LDG.E.CONSTANT R16, desc[UR14][R4.64+-0x10] ;  /* 0xfffff00e04107981 */ /* 0x000ea8000c1e9900 */
[----:B------:R-:W2:Y:S04]  /*06a0*/  LDG.E.CONSTANT R21, desc[UR14][R6.64+-0x10] ;  /* 0xfffff00e06157981 */ /* 0x000ea8000c1e9900 */
[----:B------:R-:W3:Y:S04]  /*06b0*/  LDG.E.CONSTANT R22, desc[UR14][R4.64+-0xc] ;  /* 0xfffff40e04167981 */ /* 0x000ee8000c1e9900 */
[----:B------:R-:W3:Y:S04]  /*06c0*/  LDG.E.CONSTANT R23, desc[UR14][R6.64+-0xc] ;  /* 0xfffff40e06177981 */ /* 0x000ee8000c1e9900 */
[----:B------:R-:W4:Y:S04]  /*06d0*/  LDG.E.CONSTANT R24, desc[UR14][R4.64+-0x8] ;  /* 0xfffff80e04187981 */ /* 0x000f28000c1e9900 */
[----:B------:R-:W4:Y:S04]  /*06e0*/  LDG.E.CONSTANT R25, desc[UR14][R6.64+-0x8] ;  /* 0xfffff80e06197981 */ /* 0x000f28000c1e9900 */
[----:B------:R-:W5:Y:S04]  /*06f0*/  LDG.E.CONSTANT R14, desc[UR14][R4.64+-0x4] ;  /* 0xfffffc0e040e7981 */ /* 0x000f68000c1e9900 */
[----:B------:R-:W5:Y:S04]  /*0700*/  LDG.E.CONSTANT R15, desc[UR14][R6.64+-0x4] ;  /* 0xfffffc0e060f7981 */ /* 0x000f68000c1e9900 */
[----:B------:R-:W5:Y:S04]  /*0710*/  LDG.E.CONSTANT R12, desc[UR14][R4.64] ;  /* 0x0000000e040c7981 */ /* 0x000f68000c1e9900 */
[----:B------:R-:W5:Y:S04]  /*0720*/  LDG.E.CONSTANT R13, desc[UR14][R6.64] ;  /* 0x0000000e060d7981 */ /* 0x000f68000c1e9900 */
[----:B------:R-:W5:Y:S04]  /*0730*/  LDG.E.CONSTANT R10, desc[UR14][R4.64+0x4] ;  /* 0x0000040e040a7981 */ /* 0x000f68000c1e9900 */
[----:B------:R-:W5:Y:S04]  /*0740*/  LDG.E.CONSTANT R11, desc[UR14][R6.64+0x4] ;  /* 0x0000040e060b7981 */ /* 0x000f68000c1e9900 */
[----:B------:R-:W5:Y:S04]  /*0750*/  LDG.E.CONSTANT R9, desc[UR14][R4.64+0x8] ;  /* 0x0000080e04097981 */ /* 0x000f68000c1e9900 */
[----:B------:R-:W5:Y:S01]  /*0760*/  LDG.E.CONSTANT R8, desc[UR14][R6.64+0x8] ;  /* 0x0000080e06087981 */ /* 0x000f62000c1e9900 */
[----:B--2---:R-:W-:-:S03]  /*0770*/  FFMA R21, R16, R21, R3 ;  /* 0x0000001510157223 */ /* 0x004fc60000000003 */
[----:B------:R0:W2:Y:S04]  /*0780*/  LDG.E.CONSTANT R3, desc[UR14][R4.64+0xc] ;  /* 0x00000c0e04037981 */ /* 0x0000a8000c1e9900 */
[----:B------:R1:W2:Y:S01]  /*0790*/  LDG.E.CONSTANT R16, desc[UR14][R6.64+0xc] ;  /* 0x00000c0e06107981 */ /* 0x0002a2000c1e9900 */
[----:B------:R-:W-:Y:S01]  /*07a0*/  UIADD3 UR5, UPT, UPT, UR5, 0x8, URZ ;  /* 0x0000000805057890 */ /* 0x000fe2000fffe0ff */
[----:B---3--:R-:W-:-:S03]  /*07b0*/  FFMA R21, R22, R23, R21 ;  /* 0x0000001716157223 */ /* 0x008fc60000000015 */
[----:B------:R-:W-:Y:S01]  /*07c0*/  UISETP.NE.AND UP1, UPT, UR5, URZ, UPT ;  /* 0x000000ff0500728c */ /* 0x000fe2000bf25270 */
[----:B0-----:R-:W-:Y:S01]  /*07d0*/  IADD3 R4, P0, PT, R4, 0x20, RZ ;  /* 0x0000002004047810 */ /* 0x001fe20007f1e0ff */
[----:B----4-:R-:W-:Y:S01]  /*07e0*/  FFMA R21, R24, R25, R21 ;  /* 0x0000001918157223 */ /* 0x010fe20000000015 */
[----:B-1----:R-:W-:Y:S02]  /*07f0*/  IADD3 R6, P1, PT, R6, 0x20, RZ ;  /* 0x0000002006067810 */ /* 0x002fe40007f3e0ff */
[----:B------:R-:W-:Y:S02]  /*0800*/  IADD3.X R5, PT, PT, RZ, R5, RZ, P0, !PT ;  /* 0x00000005ff057210 */ /* 0x000fe400007fe4ff */
[----:B------:R-:W-:Y:S01]  /*0810*/  IADD3.X R7, PT, PT, RZ, R7, RZ, P1, !PT ;  /* 0x00000007ff077210 */ /* 0x000fe20000ffe4ff */
[----:B-----5:R-:W-:-:S04]  /*0820*/  FFMA R15, R14, R15, R21 ;  /* 0x0000000f0e0f7223 */ /* 0x020fc80000000015 */
[----:B------:R-:W-:-:S04]  /*0830*/  FFMA R13, R12, R13, R15 ;  /* 0x0000000d0c0d7223 */ /* 0x000fc8000000000f */
[----:B------:R-:W-:-:S04]  /*0840*/  FFMA R10, R10, R11, R13 ;  /* 0x0000000b0a0a7223 */ /* 0x000fc8000000000d */
[----:B------:R-:W-:-:S04]  /*0850*/  FFMA R8, R9, R8, R10 ;  /* 0x0000000809087223 */ /* 0x000fc8000000000a */
[----:B--2---:R-:W-:Y:S01]  /*0860*/  FFMA R3, R3, R16, R8 ;  /* 0x0000001003037223 */ /* 0x004fe20000000008 */
[----:B------:R-:W-:Y:S06]  /*0870*/  BRA.U UP1, `(.L_x_8) ;  /* 0xfffffffd01847547 */ /* 0x000fec000b83ffff */
[----:B------:R-:W-:-:S05]  /*0880*/  UMOV UR5, UR8 ;  /* 0x0000000800057c82 */ /* 0x000fca0008000000 */
.L_x_7:
[----:B------:R-:W-:-:S09]  /*0890*/  UISETP.NE.AND UP1, UPT, UR26, URZ, UPT ;  /* 0x000000ff1a00728c */ /* 0x000fd2000bf25270 */
[----:B------:R-:W-:Y:S05]  /*08a0*/  BRA.U !UP1, `(.L_x_9) ;  /* 0x0000000509087547 */ /* 0x000fea000b800000 */
[----:B------:R-:W-:Y:S02]  /*08b0*/  UISETP.GE.U32.AND UP2, UPT, UR19, 0x3, UPT ;  /* 0x000000031300788c */ /* 0x000fe4000bf46070 */
[----:B------:R-:W-:-:S07]  /*08c0*/  UISETP.NE.AND UP4, UPT, UR25, URZ, UPT ;  /* 0x000000ff1900728c */ /* 0x000fce000bf85270 */
[----:B------:R-:W-:Y:S05]  /*08d0*/  BRA.U !UP2, `(.L_x_10) ;  /* 0x000000010a607547 */ /* 0x000fea000b800000 */
[----:B------:R-:W0:Y:S01]  /*08e0*/  LDCU.128 UR20, c[0x0][0x380] ;  /* 0x00007000ff1477ac */ /* 0x000e220008000c00 */
[----:B------:R-:W-:Y:S01]  /*08f0*/  IADD3 R4, P0, PT, R20, UR5, RZ ;  /* 0x0000000514047c10 */ /* 0x000fe2000ff1e0ff */
[----:B------:R-:W-:-:S03]  /*0900*/  UIADD3 UR10, UP2, UPT, UR16, UR5, URZ ;  /* 0x00000005100a7290 */ /* 0x000fc6000ff5e0ff */
[----:B------:R-:W-:Y:S01]  /*0910*/  IADD3.X R5, PT, PT, RZ, R17, RZ, P0, !PT ;  /* 0x00000011ff057210 */ /* 0x000fe200007fe4ff */
[----:B------:R-:W-:Y:S02]  /*0920*/  UIADD3.X UR11, UPT, UPT, URZ, URZ, URZ, UP2, !UPT ;  /* 0x000000ffff0b7290 */ /* 0x000fe400097fe4ff */
[----:B0-----:R-:W-:Y:S01]  /*0930*/  ULEA UR12, UP3, UR10, UR22, 0x2 ;  /* 0x000000160a0c7291 */ /* 0x001fe2000f8610ff */
[----:B------:R-:W-:-:S03]  /*0940*/  LEA R6, P1, R4, UR20, 0x2 ;  /* 0x0000001404067c11 */ /* 0x000fc6000f8210ff */
[----:B------:R-:W-:Y:S01]  /*0950*/  ULEA.HI.X UR11, UR10, UR23, UR11, 0x2, UP3 ;  /* 0x000000170a0b7291 */ /* 0x000fe200098f140b */
[----:B------:R-:W-:Y:S02]  /*0960*/  LEA.HI.X R7, R4, UR21, R5, 0x2, P1 ;  /* 0x0000001504077c11 */ /* 0x000fe400088f1405 */
[----:B------:R-:W-:-:S03]  /*0970*/  MOV R4, UR12 ;  /* 0x0000000c00047c02 */ /* 0x000fc60008000f00 */
[----:B------:R-:W-:Y:S01]  /*0980*/  MOV R5, UR11 ;  /* 0x0000000b00057c02 */ /* 0x000fe20008000f00 */
[----:B------:R-:W2:Y:S04]  /*0990*/  LDG.E.CONSTANT R8, desc[UR14][R6.64] ;  /* 0x0000000e06087981 */ /* 0x000ea8000c1e9900 */
[----:B------:R-:W2:Y:S04]  /*09a0*/  LDG.E.CONSTANT R9, desc[UR14][R4.64] ;  /* 0x0000000e04097981 */ /* 0x000ea8000c1e9900 */
[----:B------:R-:W3:Y:S04]  /*09b0*/  LDG.E.CONSTANT R11, desc[UR14][R6.64+0x4] ;  /* 0x0000040e060b7981 */ /* 0x000ee8000c1e9900 */
[----:B------:R-:W3:Y:S04]  /*09c0*/  LDG.E.CONSTANT R10, desc[UR14][R4.64+0x4] ;  /* 0x0000040e040a7981 */ /* 0x000ee8000c1e9900 */
[----:B------:R-:W4:Y:S04]  /*09d0*/  LDG.E.CONSTANT R13, desc[UR14][R6.64+0x8] ;  /* 0x0000080e060d7981 */ /* 0x000f28000c1e9900 */
[----:B------:R-:W4:Y:S04]  /*09e0*/  LDG.E.CONSTANT R12, desc[UR14][R4.64+0x8] ;  /* 0x0000080e040c7981 */ /* 0x000f28000c1e9900 */
[----:B------:R-:W5:Y:S04]  /*09f0*/  LDG.E.CONSTANT R15, desc[UR14][R6.64+0xc] ;  /* 0x00000c0e060f7981 */ /* 0x000f68000c1e9900 */
[----:B------:R-:W5:Y:S01]  /*0a00*/  LDG.E.CONSTANT R14, desc[UR14][R4.64+0xc] ;  /* 0x00000c0e040e7981 */ /* 0x000f62000c1e9900 */
[----:B------:R-:W-:Y:S01]  /*0a10*/  UIADD3 UR5, UPT, UPT, UR5, 0x4, URZ ;  /* 0x0000000405057890 */ /* 0x000fe2000fffe0ff */
[----:B--2---:R-:W-:-:S04]  /*0a20*/  FFMA R8, R8, R9, R3 ;  /* 0x0000000908087223 */ /* 0x004fc80000000003 */
[----:B---3--:R-:W-:-:S04]  /*0a30*/  FFMA R8, R11, R10, R8 ;  /* 0x0000000a0b087223 */ /* 0x008fc80000000008 */
[----:B----4-:R-:W-:-:S04]  /*0a40*/  FFMA R8, R13, R12, R8 ;  /* 0x0000000c0d087223 */ /* 0x010fc80000000008 */
[----:B-----5:R-:W-:-:S07]  /*0a50*/  FFMA R3, R15, R14, R8 ;  /* 0x0000000e0f037223 */ /* 0x020fce0000000008 */
.L_x_10:
[----:B------:R-:W-:Y:S05]  /*0a60*/  BRA.U !UP4, `(.L_x_9) ;  /* 0x000000010c987547 */ /* 0x000fea000b800000 */
[----:B------:R-:W-:Y:S02]  /*0a70*/  UISETP.NE.AND UP3, UPT, UR25, 0x1, UPT ;  /* 0x000000011900788c */ /* 0x000fe4000bf65270 */
[----:B------:R-:W-:-:S04]  /*0a80*/  ULOP3.LUT UP2, URZ, UR6, 0x1, URZ, 0xc0, !UPT ;  /* 0x0000000106ff7892 */ /* 0x000fc8000f84c0ff */
[----:B------:R-:W-:Y:S02]  /*0a90*/  PLOP3.LUT P1, PT, PT, PT, UP3, 0x80, 0x8 ;  /* 0x000000000008781c */ /* 0x000fe40003f2f038 */
[----:B------:R-:W-:-:S03]  /*0aa0*/  PLOP3.LUT P0, PT, PT, PT, UP2, 0x80, 0x8 ;  /* 0x000000000008781c */ /* 0x000fc60003f0f028 */
[----:B------:R-:W0:Y:S02]  /*0ab0*/  @UP3 LDCU.128 UR28, c[0x0][0x380] ;  /* 0x00007000ff1c37ac */ /* 0x000e240008000c00 */
[----:B------:R-:W1:Y:S01]  /*0ac0*/  @UP2 LDCU.128 UR20, c[0x0][0x380] ;  /* 0x00007000ff1427ac */ /* 0x000e620008000c00 */
[----:B------:R-:W-:-:S05]  /*0ad0*/  @UP3 UIADD3 UR10, UP4, UPT, UR16, UR5, URZ ;  /* 0x00000005100a3290 */ /* 0x000fca000ff9e0ff */
[----:B------:R-:W-:Y:S01]  /*0ae0*/  @P1 IADD3 R4, P2, PT, R20, UR5, RZ ;  /* 0x0000000514041c10 */ /* 0x000fe2000ff5e0ff */
[----:B------:R-:W-:Y:S02]  /*0af0*/  @UP3 UIADD3 UR5, UPT, UPT, UR5, 0x2, URZ ;  /* 0x0000000205053890 */ /* 0x000fe4000fffe0ff */
[----:B------:R-:W-:Y:S01]  /*0b00*/  @UP3 UIADD3.X UR11, UPT, UPT, URZ, URZ, URZ, UP4, !UPT ;  /* 0x000000ffff0b3290 */ /* 0x000fe2000a7fe4ff */
[----:B------:R-:W-:-:S03]  /*0b10*/  @P1 IADD3.X R7, PT, PT, RZ, R17, RZ, P2, !PT ;  /* 0x00000011ff071210 */ /* 0x000fc600017fe4ff */
[----:B------:R-:W-:Y:S01]  /*0b20*/  @P0 IADD3 R5, P2, PT, R20, UR5, RZ ;  /* 0x0000000514050c10 */ /* 0x000fe2000ff5e0ff */
[----:B0-----:R-:W-:Y:S01]  /*0b30*/  @UP3 ULEA UR12, UP5, UR10, UR30, 0x2 ;  /* 0x0000001e0a0c3291 */ /* 0x001fe2000f8a10ff */
[C---:B------:R-:W-:Y:S02]  /*0b40*/  @P1 LEA R6, P3, R4.reuse, UR28, 0x2 ;  /* 0x0000001c04061c11 */ /* 0x040fe4000f8610ff */
[----:B------:R-:W-:Y:S01]  /*0b50*/  @P0 IADD3.X R12, PT, PT, RZ, R17, RZ, P2, !PT ;  /* 0x00000011ff0c0210 */ /* 0x000fe200017fe4ff */
[----:B------:R-:W-:Y:S01]  /*0b60*/  @UP3 ULEA.HI.X UR13, UR10, UR31, UR11, 0x2, UP5 ;  /* 0x0000001f0a0d3291 */ /* 0x000fe2000a8f140b */
[----:B------:R-:W-:Y:S01]  /*0b70*/  @P1 LEA.HI.X R7, R4, UR29, R7, 0x2, P3 ;  /* 0x0000001d04071c11 */ /* 0x000fe200098f1407 */
[----:B------:R-:W-:Y:S01]  /*0b80*/  @UP2 UIADD3 UR11, UP3, UPT, UR16, UR5, URZ ;  /* 0x00000005100b2290 */ /* 0x000fe2000ff7e0ff */
[----:B------:R-:W-:Y:S02]  /*0b90*/  MOV R10, UR12 ;  /* 0x0000000c000a7c02 */ /* 0x000fe40008000f00 */
[C---:B-1----:R-:W-:Y:S01]  /*0ba0*/  @P0 LEA R4, P3, R5.reuse, UR20, 0x2 ;  /* 0x0000001405040c11 */ /* 0x042fe2000f8610ff */
[----:B------:R-:W-:Y:S01]  /*0bb0*/  @UP2 ULEA UR10, UP4, UR11, UR22, 0x2 ;  /* 0x000000160b0a2291 */ /* 0x000fe2000f8810ff */
[----:B------:R-:W-:Y:S01]  /*0bc0*/  MOV R11, UR13 ;  /* 0x0000000d000b7c02 */ /* 0x000fe20008000f00 */
[----:B------:R-:W-:Y:S01]  /*0bd0*/  @UP2 UIADD3.X UR5, UPT, UPT, URZ, URZ, URZ, UP3, !UPT ;  /* 0x000000ffff052290 */ /* 0x000fe20009ffe4ff */
[----:B------:R-:W-:Y:S01]  /*0be0*/  MOV R8, UR12 ;  /* 0x0000000c00087c02 */ /* 0x000fe20008000f00 */
[----:B------:R-:W2:Y:S02]  /*0bf0*/  @P1 LDG.E.CONSTANT R14, desc[UR14][R6.64] ;  /* 0x0000000e060e1981 */ /* 0x000ea4000c1e9900 */
[----:B------:R-:W-:Y:S01]  /*0c00*/  @UP2 ULEA.HI.X UR11, UR11, UR23, UR5, 0x2, UP4 ;  /* 0x000000170b0b2291 */ /* 0x000fe2000a0f1405 */
[----:B------:R-:W-:Y:S01]  /*0c10*/  MOV R9, UR13 ;  /* 0x0000000d00097c02 */ /* 0x000fe20008000f00 */
[----:B------:R-:W2:Y:S01]  /*0c20*/  @P1 LDG.E.CONSTANT R10, desc[UR14][R10.64] ;  /* 0x0000000e0a0a1981 */ /* 0x000ea2000c1e9900 */
[----:B------:R-:W-:-:S02]  /*0c30*/  @P0 LEA.HI.X R5, R5, UR21, R12, 0x2, P3 ;  /* 0x0000001505050c11 */ /* 0x000fc400098f140c */
[----:B------:R-:W-:Y:S01]  /*0c40*/  MOV R12, UR10 ;  /* 0x0000000a000c7c02 */ /* 0x000fe20008000f00 */
[----:B------:R-:W3:Y:S01]  /*0c50*/  @P1 LDG.E.CONSTANT R15, desc[UR14][R6.64+0x4] ;  /* 0x0000040e060f1981 */ /* 0x000ee2000c1e9900 */
[----:B------:R-:W-:-:S03]  /*0c60*/  MOV R13, UR11 ;  /* 0x0000000b000d7c02 */ /* 0x000fc60008000f00 */
[----:B------:R-:W3:Y:S04]  /*0c70*/  @P1 LDG.E.CONSTANT R8, desc[UR14][R8.64+0x4] ;  /* 0x0000040e08081981 */ /* 0x000ee8000c1e9900 */
[----:B------:R-:W4:Y:S04]  /*0c80*/  @P0 LDG.E.CONSTANT R4, desc[UR14][R4.64] ;  /* 0x0000000e04040981 */ /* 0x000f28000c1e9900 */
[----:B------:R-:W4:Y:S01]  /*0c90*/  @P0 LDG.E.CONSTANT R12, desc[UR14][R12.64] ;  /* 0x0000000e0c0c0981 */ /* 0x000f22000c1e9900 */
[----:B--2---:R-:W-:-:S04]  /*0ca0*/  @P1 FFMA R14, R14, R10, R3 ;  /* 0x0000000a0e0e1223 */ /* 0x004fc80000000003 */
[----:B---3--:R-:W-:-:S04]  /*0cb0*/  @P1 FFMA R3, R15, R8, R14 ;  /* 0x000000080f031223 */ /* 0x008fc8000000000e */
[----:B----4-:R-:W-:-:S07]  /*0cc0*/  @P0 FFMA R3, R4, R12, R3 ;  /* 0x0000000c04030223 */ /* 0x010fce0000000003 */
.L_x_9:
[----:B------:R-:W0:Y:S01]  /*0cd0*/  LDCU UR5, c[0x0][0x3ac] ;  /* 0x00007580ff0577ac */ /* 0x000e220008000800 */
[----:B------:R-:W-:Y:S01]  /*0ce0*/  HFMA2 R6, -RZ, RZ, 0.96630859375, -0.0022525787353515625 ;  /* 0x3bbb989dff067431 */ /* 0x000fe200000001ff */
[----:B------:R-:W-:Y:S01]  /*0cf0*/  MOV R10, 0x437c0000 ;  /* 0x437c0000000a7802 */ /* 0x000fe20000000f00 */
[----:B------:R-:W-:Y:S01]  /*0d00*/  UISETP.GE.U32.AND UP2, UPT, UR18, 0xf, UPT ;  /* 0x0000000f1200788c */ /* 0x000fe2000bf46070 */
[----:B0-----:R-:W-:Y:S01]  /*0d10*/  FMUL R3, R3, UR5 ;  /* 0x0000000503037c20 */ /* 0x001fe20008400000 */
[----:B------:R-:W-:-:S04]  /*0d20*/  UMOV UR5, URZ ;  /* 0x000000ff00057c82 */ /* 0x000fc80008000000 */
[----:B------:R-:W-:-:S05]  /*0d30*/  FMNMX R4, R3, R18, !PT ;  /* 0x0000001203047209 */ /* 0x000fca0007800000 */
[----:B------:R-:W-:Y:S01]  /*0d40*/  FADD R7, -R4, R18 ;  /* 0x0000001204077221 */ /* 0x000fe20000000100 */
[----:B------:R-:W-:Y:S01]  /*0d50*/  FADD R3, R3, -R4 ;  /* 0x8000000403037221 */ /* 0x000fe20000000000 */
[----:B------:R-:W-:Y:S02]  /*0d60*/  MOV R18, R4 ;  /* 0x0000000400127202 */ /* 0x000fe40000000f00 */
[----:B------:R-:W-:-:S04]  /*0d70*/  FFMA.SAT R5, R7, R6, 0.5 ;  /* 0x3f00000007057423 */ /* 0x000fc80000002006 */
[----:B------:R-:W-:Y:S01]  /*0d80*/  FFMA.RM R8, R5, R10, 12582913 ;  /* 0x4b40000105087423 */ /* 0x000fe2000000400a */
[----:B------:R-:W-:-:S03]  /*0d90*/  FFMA.SAT R5, R3, R6, 0.5 ;  /* 0x3f00000003057423 */ /* 0x000fc60000002006 */
[----:B------:R-:W-:Y:S01]  /*0da0*/  FADD R6, R8, -12583039 ;  /* 0xcb40007f08067421 */ /* 0x000fe20000000000 */
[----:B------:R-:W-:-:S03]  /*0db0*/  FFMA.RM R5, R5, R10, 12582913 ;  /* 0x4b40000105057423 */ /* 0x000fc6000000400a */
[----:B------:R-:W-:Y:S01]  /*0dc0*/  FFMA R10, R7, 1.4426950216293334961, -R6 ;  /* 0x3fb8aa3b070a7823 */ /* 0x000fe20000000806 */
[C---:B------:R-:W-:Y:S01]  /*0dd0*/  FADD R6, R5.reuse, -12583039 ;  /* 0xcb40007f05067421 */ /* 0x040fe20000000000 */
[----:B------:R-:W-:Y:S02]  /*0de0*/  SHF.L.U32 R16, R5, 0x17, RZ ;  /* 0x0000001705107819 */ /* 0x000fe400000006ff */
[----:B------:R-:W-:Y:S01]  /*0df0*/  FFMA R10, R7, 1.925963033500011079e-08, R10 ;  /* 0x32a57060070a7823 */ /* 0x000fe2000000000a */
[----:B------:R-:W-:-:S04]  /*0e00*/  FFMA R6, R3, 1.4426950216293334961, -R6 ;  /* 0x3fb8aa3b03067823 */ /* 0x000fc80000000806 */
[----:B------:R-:W-:Y:S01]  /*0e10*/  FFMA R6, R3, 1.925963033500011079e-08, R6 ;  /* 0x32a5706003067823 */ /* 0x000fe20000000006 */
[----:B------:R-:W0:Y:S01]  /*0e20*/  MUFU.EX2 R10, R10 ;  /* 0x0000000a000a7308 */ /* 0x000e220000000800 */
[----:B------:R-:W-:-:S07]  /*0e30*/  SHF.L.U32 R3, R8, 0x17, RZ ;  /* 0x0000001708037819 */ /* 0x000fce00000006ff */
[----:B------:R-:W1:Y:S01]  /*0e40*/  MUFU.EX2 R7, R6 ;  /* 0x0000000600077308 */ /* 0x000e620000000800 */
[----:B0-----:R-:W-:Y:S01]  /*0e50*/  FMUL R3, R3, R10 ;  /* 0x0000000a03037220 */ /* 0x001fe20000400000 */
[----:B-1----:R-:W-:-:S04]  /*0e60*/  FMUL R16, R16, R7 ;  /* 0x0000000710107220 */ /* 0x002fc80000400000 */
[----:B------:R-:W-:Y:S01]  /*0e70*/  FFMA R19, R3, R19, R16 ;  /* 0x0000001303137223 */ /* 0x000fe20000000010 */
[----:B------:R-:W-:Y:S06]  /*0e80*/  BRA.U !UP2, `(.L_x_11) ;  /* 0x000000050a147547 */ /* 0x000fec000b800000 */
[----:B------:R-:W0:Y:S01]  /*0e90*/  LDCU.64 UR20, c[0x0][0x390] ;  /* 0x00007200ff1477ac */ /* 0x000e220008000a00 */
[----:B------:R-:W-:-:S05]  /*0ea0*/  UMOV UR5, URZ ;  /* 0x000000ff00057c82 */ /* 0x000fca0008000000 */
.L_x_12:
[----:B------:R-:W-:-:S04]  /*0eb0*/  UIADD3 UR10, UP2, UPT, UR16, UR5, URZ ;  /* 0x00000005100a7290 */ /* 0x000fc8000ff5e0ff */
[----:B------:R-:W-:Y:S02]  /*0ec0*/  UIADD3.X UR11, UPT, UPT, URZ, URZ, URZ, UP2, !UPT ;  /* 0x000000ffff0b7290 */ /* 0x000fe400097fe4ff */
[----:B0-----:R-:W-:-:S04]  /*0ed0*/  ULEA UR12, UP2, UR10, UR20, 0x2 ;  /* 0x000000140a0c7291 */ /* 0x001fc8000f8410ff */
[----:B------:R-:W-:Y:S02]  /*0ee0*/  ULEA.HI.X UR11, UR10, UR21, UR11, 0x2, UP2 ;  /* 0x000000150a0b7291 */ /* 0x000fe400090f140b */
[----:B------:R-:W-:Y:S01]  /*0ef0*/  MOV R28, UR12 ;  /* 0x0000000c001c7c02 */ /* 0x000fe20008000f00 */
[----:B------:R-:W-:-:S03]  /*0f00*/  ULEA UR10, UR5, UR17, 0x2 ;  /* 0x00000011050a7291 */ /* 0x000fc6000f8e10ff */
[----:B------:R-:W-:-:S05]  /*0f10*/  MOV R29, UR11 ;  /* 0x0000000b001d7c02 */ /* 0x000fca0008000f00 */
[----:B-1----:R-:W2:Y:S04]  /*0f20*/  LDG.E.CONSTANT R9, desc[UR14][R28.64] ;  /* 0x0000000e1c097981 */ /* 0x002ea8000c1e9900 */
[----:B------:R-:W3:Y:S04]  /*0f30*/  LDL.128 R4, [UR10] ;  /* 0x0000000aff047983 */ /* 0x000ee80008100c00 */
        /* <DEDUP_REMOVED lines=9> */
[----:B--2---:R-:W-:-:S04]  /*0fd0*/  FMUL R8, R16, R9 ;  /* 0x0000000910087220 */ /* 0x004fc80000400000 */
[C---:B---3--:R-:W-:Y:S01]  /*0fe0*/  FFMA R4, R3.reuse, R4, R8 ;  /* 0x0000000403047223 */ /* 0x048fe20000000008 */
[C---:B----4-:R-:W-:Y:S02]  /*0ff0*/  FMUL R12, R16.reuse, R11 ;  /* 0x0000000b100c7220 */ /* 0x050fe40000400000 */
[----:B------:R-:W2:Y:S01]  /*1000*/  LDL.128 R8, [UR10+0x10] ;  /* 0x0000100aff087983 */ /* 0x000ea20008100c00 */
[C---:B-----5:R-:W-:Y:S01]  /*1010*/  FMUL R15, R16.reuse, R15 ;  /* 0x0000000f100f7220 */ /* 0x060fe20000400000 */
[C---:B------:R-:W-:Y:S01]  /*1020*/  FMUL R14, R16.reuse, R13 ;  /* 0x0000000d100e7220 */ /* 0x040fe20000400000 */
[C---:B------:R-:W-:Y:S02]  /*1030*/  FFMA R5, R3.reuse, R5, R12 ;  /* 0x0000000503057223 */ /* 0x040fe4000000000c */
[C---:B------:R-:W-:Y:S01]  /*1040*/  FFMA R6, R3.reuse, R6, R15 ;  /* 0x0000000603067223 */ /* 0x040fe2000000000f */
[C---:B------:R-:W-:Y:S02]  /*1050*/  FFMA R7, R3.reuse, R7, R14 ;  /* 0x0000000703077223 */ /* 0x040fe4000000000e */
[----:B------:R-:W3:Y:S01]  /*1060*/  LDL.128 R12, [UR10+0x20] ;  /* 0x0000200aff0c7983 */ /* 0x000ee20008100c00 */
[C---:B------:R-:W-:Y:S01]  /*1070*/  FMUL R26, R16.reuse, R26 ;  /* 0x0000001a101a7220 */ /* 0x040fe20000400000 */
[C---:B------:R-:W-:Y:S01]  /*1080*/  FMUL R21, R16.reuse, R21 ;  /* 0x0000001510157220 */ /* 0x040fe20000400000 */
[C---:B------:R-:W-:Y:S01]  /*1090*/  FMUL R22, R16.reuse, R22 ;  /* 0x0000001610167220 */ /* 0x040fe20000400000 */
[----:B------:R0:W-:Y:S01]  /*10a0*/  STL.128 [UR10], R4 ;  /* 0x00000004ff007987 */ /* 0x0001e20008100c0a */
[C---:B------:R-:W-:Y:S01]  /*10b0*/  FMUL R25, R16.reuse, R25 ;  /* 0x0000001910197220 */ /* 0x040fe20000400000 */
[C---:B0-----:R-:W-:Y:S01]  /*10c0*/  FMUL R4, R16.reuse, R24 ;  /* 0x0000001810047220 */ /* 0x041fe20000400000 */
[----:B------:R-:W-:Y:S01]  /*10d0*/  FMUL R6, R16, R23 ;  /* 0x0000001710067220 */ /* 0x000fe20000400000 */
[----:B------:R-:W4:Y:S04]  /*10e0*/  LDG.E.CONSTANT R24, desc[UR14][R28.64+0x3c] ;  /* 0x00003c0e1c187981 */ /* 0x000f28000c1e9900 */
[----:B------:R-:W5:Y:S01]  /*10f0*/  LDG.E.CONSTANT R23, desc[UR14][R28.64+0x38] ;  /* 0x0000380e1c177981 */ /* 0x000f62000c1e9900 */
[----:B--2---:R-:W-:-:S03]  /*1100*/  FFMA R11, R3, R11, R26 ;  /* 0x0000000b030b7223 */ /* 0x004fc6000000001a */
[----:B------:R-:W2:Y:S01]  /*1110*/  LDG.E.CONSTANT R26, desc[UR14][R28.64+0x2c] ;  /* 0x00002c0e1c1a7981 */ /* 0x000ea2000c1e9900 */
[C---:B------:R-:W-:Y:S01]  /*1120*/  FFMA R8, R3.reuse, R8, R21 ;  /* 0x0000000803087223 */ /* 0x040fe20000000015 */
[C---:B------:R-:W-:Y:S01]  /*1130*/  FFMA R9, R3.reuse, R9, R22 ;  /* 0x0000000903097223 */ /* 0x040fe20000000016 */
[C---:B------:R-:W-:Y:S01]  /*1140*/  FFMA R10, R3.reuse, R10, R25 ;  /* 0x0000000a030a7223 */ /* 0x040fe20000000019 */
[----:B------:R-:W2:Y:S04]  /*1150*/  LDG.E.CONSTANT R21, desc[UR14][R28.64+0x30] ;  /* 0x0000300e1c157981 */ /* 0x000ea8000c1e9900 */
[----:B------:R-:W2:Y:S04]  /*1160*/  LDG.E.CONSTANT R25, desc[UR14][R28.64+0x28] ;  /* 0x0000280e1c197981 */ /* 0x000ea8000c1e9900 */
[----:B------:R-:W2:Y:S01]  /*1170*/  LDG.E.CONSTANT R22, desc[UR14][R28.64+0x34] ;  /* 0x0000340e1c167981 */ /* 0x000ea2000c1e9900 */
[C---:B---3--:R-:W-:Y:S01]  /*1180*/  FFMA R12, R3.reuse, R12, R4 ;  /* 0x0000000c030c7223 */ /* 0x048fe20000000004 */
[----:B------:R-:W-:-:S02]  /*1190*/  FFMA R13, R3, R13, R6 ;  /* 0x0000000d030d7223 */ /* 0x000fc40000000006 */
[----:B------:R-:W3:Y:S04]  /*11a0*/  LDL.128 R4, [UR10+0x30] ;  /* 0x0000300aff047983 */ /* 0x000ee80008100c00 */
[----:B------:R1:W-:Y:S01]  /*11b0*/  STL.128 [UR10+0x10], R8 ;  /* 0x00001008ff007987 */ /* 0x0003e20008100c0a */
[C---:B----4-:R-:W-:Y:S01]  /*11c0*/  FMUL R24, R16.reuse, R24 ;  /* 0x0000001810187220 */ /* 0x050fe20000400000 */
[----:B-----5:R-:W-:Y:S01]  /*11d0*/  FMUL R23, R16, R23 ;  /* 0x0000001710177220 */ /* 0x020fe20000400000 */
[----:B------:R-:W-:-:S04]  /*11e0*/  UIADD3 UR5, UPT, UPT, UR5, 0x10, URZ ;  /* 0x0000001005057890 */ /* 0x000fc8000fffe0ff */
[----:B------:R-:W-:Y:S01]  /*11f0*/  UISETP.NE.AND UP2, UPT, UR5, UR7, UPT ;  /* 0x000000070500728c */ /* 0x000fe2000bf45270 */
[----:B--2---:R-:W-:-:S04]  /*1200*/  FMUL R26, R16, R26 ;  /* 0x0000001a101a7220 */ /* 0x004fc80000400000 */
[----:B------:R-:W-:Y:S01]  /*1210*/  FFMA R15, R3, R15, R26 ;  /* 0x0000000f030f7223 */ /* 0x000fe2000000001a */
[C---:B------:R-:W-:Y:S01]  /*1220*/  FMUL R26, R16.reuse, R21 ;  /* 0x00000015101a7220 */ /* 0x040fe20000400000 */
[C---:B------:R-:W-:Y:S01]  /*1230*/  FMUL R25, R16.reuse, R25 ;  /* 0x0000001910197220 */ /* 0x040fe20000400000 */
[----:B------:R-:W-:-:S03]  /*1240*/  FMUL R22, R16, R22 ;  /* 0x0000001610167220 */ /* 0x000fc60000400000 */
[C---:B------:R-:W-:Y:S01]  /*1250*/  FFMA R14, R3.reuse, R14, R25 ;  /* 0x0000000e030e7223 */ /* 0x040fe20000000019 */
[C---:B---3--:R-:W-:Y:S01]  /*1260*/  FFMA R4, R3.reuse, R4, R26 ;  /* 0x0000000403047223 */ /* 0x048fe2000000001a */
[C---:B------:R-:W-:Y:S01]  /*1270*/  FFMA R5, R3.reuse, R5, R22 ;  /* 0x0000000503057223 */ /* 0x040fe20000000016 */
[C---:B------:R-:W-:Y:S01]  /*1280*/  FFMA R6, R3.reuse, R6, R23 ;  /* 0x0000000603067223 */ /* 0x040fe20000000017 */
[----:B------:R-:W-:Y:S01]  /*1290*/  FFMA R7, R3, R7, R24 ;  /* 0x0000000703077223 */ /* 0x000fe20000000018 */
[----:B------:R1:W-:Y:S04]  /*12a0*/  STL.128 [UR10+0x20], R12 ;  /* 0x0000200cff007987 */ /* 0x0003e80008100c0a */
[----:B------:R1:W-:Y:S01]  /*12b0*/  STL.128 [UR10+0x30], R4 ;  /* 0x00003004ff007987 */ /* 0x0003e20008100c0a */
[----:B------:R-:W-:Y:S05]  /*12c0*/  BRA.U UP2, `(.L_x_12) ;  /* 0xfffffff902f87547 */ /* 0x000fea000b83ffff */
[----:B------:R-:W-:-:S05]  /*12d0*/  UMOV UR5, UR7 ;  /* 0x0000000700057c82 */ /* 0x000fca0008000000 */
.L_x_11:
[----:B------:R-:W-:-:S09]  /*12e0*/  UISETP.NE.AND UP2, UPT, UR24, URZ, UPT ;  /* 0x000000ff1800728c */ /* 0x000fd2000bf45270 */
[----:B------:R-:W-:Y:S05]  /*12f0*/  BRA.U !UP2, `(.L_x_13) ;  /* 0x000000050abc7547 */ /* 0x000fea000b800000 */
[----:B------:R-:W-:Y:S05]  /*1300*/  BRA.U !UP0, `(.L_x_14) ;  /* 0x0000000108c47547 */ /* 0x000fea000b800000 */
[----:B------:R-:W0:Y:S01]  /*1310*/  LDCU.64 UR12, c[0x0][0x390] ;  /* 0x00007200ff0c77ac */ /* 0x000e220008000a00 */
[----:B------:R-:W-:-:S04]  /*1320*/  UIADD3 UR10, UP2, UPT, UR16, UR5, URZ ;  /* 0x00000005100a7290 */ /* 0x000fc8000ff5e0ff */
[----:B------:R-:W-:Y:S02]  /*1330*/  UIADD3.X UR11, UPT, UPT, URZ, URZ, URZ, UP2, !UPT ;  /* 0x000000ffff0b7290 */ /* 0x000fe400097fe4ff */
[----:B0-----:R-:W-:-:S04]  /*1340*/  ULEA UR12, UP2, UR10, UR12, 0x2 ;  /* 0x0000000c0a0c7291 */ /* 0x001fc8000f8410ff */
[----:B------:R-:W-:Y:S02]  /*1350*/  ULEA.HI.X UR11, UR10, UR13, UR11, 0x2, UP2 ;  /* 0x0000000d0a0b7291 */ /* 0x000fe400090f140b */
[----:B-1----:R-:W-:Y:S01]  /*1360*/  MOV R4, UR12 ;  /* 0x0000000c00047c02 */ /* 0x002fe20008000f00 */
[----:B------:R-:W-:-:S03]  /*1370*/  ULEA UR10, UR5, UR17, 0x2 ;  /* 0x00000011050a7291 */ /* 0x000fc6000f8e10ff */
[----:B------:R-:W-:-:S05]  /*1380*/  MOV R5, UR11 ;  /* 0x0000000b00057c02 */ /* 0x000fca0008000f00 */
[----:B------:R-:W2:Y:S04]  /*1390*/  LDG.E.CONSTANT R7, desc[UR14][R4.64+0xc] ;  /* 0x00000c0e04077981 */ /* 0x000ea8000c1e9900 */
[----:B------:R-:W3:Y:S04]  /*13a0*/  LDL R8, [UR10+0xc] ;  /* 0x00000c0aff087983 */ /* 0x000ee80008100800 */
[----:B------:R-:W4:Y:S04]  /*13b0*/  LDG.E.CONSTANT R21, desc[UR14][R4.64] ;  /* 0x0000000e04157981 */ /* 0x000f28000c1e9900 */
[----:B------:R-:W5:Y:S04]  /*13c0*/  LDG.E.CONSTANT R23, desc[UR14][R4.64+0x4] ;  /* 0x0000040e04177981 */ /* 0x000f68000c1e9900 */
[----:B------:R-:W5:Y:S04]  /*13d0*/  LDG.E.CONSTANT R25, desc[UR14][R4.64+0x8] ;  /* 0x0000080e04197981 */ /* 0x000f68000c1e9900 */
[----:B------:R-:W5:Y:S04]  /*13e0*/  LDG.E.CONSTANT R9, desc[UR14][R4.64+0x10] ;  /* 0x0000100e04097981 */ /* 0x000f68000c1e9900 */
[----:B------:R-:W5:Y:S04]  /*13f0*/  LDG.E.CONSTANT R11, desc[UR14][R4.64+0x14] ;  /* 0x0000140e040b7981 */ /* 0x000f68000c1e9900 */
[----:B------:R-:W5:Y:S04]  /*1400*/  LDG.E.CONSTANT R13, desc[UR14][R4.64+0x18] ;  /* 0x0000180e040d7981 */ /* 0x000f68000c1e9900 */
[----:B------:R2:W5:Y:S04]  /*1410*/  LDG.E.CONSTANT R15, desc[UR14][R4.64+0x1c] ;  /* 0x00001c0e040f7981 */ /* 0x000568000c1e9900 */
[----:B------:R-:W5:Y:S04]  /*1420*/  LDL R26, [UR10] ;  /* 0x0000000aff1a7983 */ /* 0x000f680008100800 */
[----:B------:R-:W5:Y:S04]  /*1430*/  LDL R10, [UR10+0x4] ;  /* 0x0000040aff0a7983 */ /* 0x000f680008100800 */
[----:B------:R-:W5:Y:S04]  /*1440*/  LDL R6, [UR10+0x8] ;  /* 0x0000080aff067983 */ /* 0x000f680008100800 */
[----:B------:R-:W5:Y:S04]  /*1450*/  LDL R24, [UR10+0x10] ;  /* 0x0000100aff187983 */ /* 0x000f680008100800 */
[----:B------:R-:W5:Y:S04]  /*1460*/  LDL R22, [UR10+0x14] ;  /* 0x0000140aff167983 */ /* 0x000f680008100800 */
[----:B------:R-:W5:Y:S04]  /*1470*/  LDL R14, [UR10+0x18] ;  /* 0x0000180aff0e7983 */ /* 0x000f680008100800 */
[----:B------:R-:W5:Y:S01]  /*1480*/  LDL R12, [UR10+0x1c] ;  /* 0x00001c0aff0c7983 */ /* 0x000f620008100800 */
[----:B------:R-:W-:Y:S01]  /*1490*/  UIADD3 UR5, UPT, UPT, UR5, 0x8, URZ ;  /* 0x0000000805057890 */ /* 0x000fe2000fffe0ff */
[----:B--2---:R-:W-:-:S04]  /*14a0*/  FMUL R4, R16, R7 ;  /* 0x0000000710047220 */ /* 0x004fc80000400000 */
[C---:B---3--:R-:W-:Y:S01]  /*14b0*/  FFMA R4, R3.reuse, R8, R4 ;  /* 0x0000000803047223 */ /* 0x048fe20000000004 */
[C---:B----4-:R-:W-:Y:S01]  /*14c0*/  FMUL R28, R16.reuse, R21 ;  /* 0x00000015101c7220 */ /* 0x050fe20000400000 */
[C---:B-----5:R-:W-:Y:S01]  /*14d0*/  FMUL R23, R16.reuse, R23 ;  /* 0x0000001710177220 */ /* 0x060fe20000400000 */
[C---:B------:R-:W-:Y:S01]  /*14e0*/  FMUL R25, R16.reuse, R25 ;  /* 0x0000001910197220 */ /* 0x040fe20000400000 */
[C---:B------:R-:W-:Y:S01]  /*14f0*/  FMUL R8, R16.reuse, R9 ;  /* 0x0000000910087220 */ /* 0x040fe20000400000 */
[C---:B------:R-:W-:Y:S01]  /*1500*/  FMUL R11, R16.reuse, R11 ;  /* 0x0000000b100b7220 */ /* 0x040fe20000400000 */
[C---:B------:R-:W-:Y:S01]  /*1510*/  FMUL R13, R16.reuse, R13 ;  /* 0x0000000d100d7220 */ /* 0x040fe20000400000 */
[----:B------:R-:W-:Y:S01]  /*1520*/  FMUL R15, R16, R15 ;  /* 0x0000000f100f7220 */ /* 0x000fe20000400000 */
[C---:B------:R-:W-:Y:S01]  /*1530*/  FFMA R26, R3.reuse, R26, R28 ;  /* 0x0000001a031a7223 */ /* 0x040fe2000000001c */
[C---:B------:R-:W-:Y:S01]  /*1540*/  FFMA R10, R3.reuse, R10, R23 ;  /* 0x0000000a030a7223 */ /* 0x040fe20000000017 */
[C---:B------:R-:W-:Y:S01]  /*1550*/  FFMA R6, R3.reuse, R6, R25 ;  /* 0x0000000603067223 */ /* 0x040fe20000000019 */
[C---:B------:R-:W-:Y:S01]  /*1560*/  FFMA R8, R3.reuse, R24, R8 ;  /* 0x0000001803087223 */ /* 0x040fe20000000008 */
[C---:B------:R-:W-:Y:S01]  /*1570*/  FFMA R11, R3.reuse, R22, R11 ;  /* 0x00000016030b7223 */ /* 0x040fe2000000000b */
[C---:B------:R-:W-:Y:S01]  /*1580*/  FFMA R13, R3.reuse, R14, R13 ;  /* 0x0000000e030d7223 */ /* 0x040fe2000000000d */
[----:B------:R-:W-:Y:S01]  /*1590*/  FFMA R12, R3, R12, R15 ;  /* 0x0000000c030c7223 */ /* 0x000fe2000000000f */
[----:B------:R0:W-:Y:S04]  /*15a0*/  STL [UR10], R26 ;  /* 0x0000001aff007987 */ /* 0x0001e8000810080a */
[----:B------:R0:W-:Y:S04]  /*15b0*/  STL [UR10+0x4], R10 ;  /* 0x0000040aff007987 */ /* 0x0001e8000810080a */
[----:B------:R0:W-:Y:S04]  /*15c0*/  STL [UR10+0x8], R6 ;  /* 0x00000806ff007987 */ /* 0x0001e8000810080a */
[----:B------:R0:W-:Y:S04]  /*15d0*/  STL [UR10+0xc], R4 ;  /* 0x00000c04ff007987 */ /* 0x0001e8000810080a */
[----:B------:R0:W-:Y:S04]  /*15e0*/  STL [UR10+0x10], R8 ;  /* 0x00001008ff007987 */ /* 0x0001e8000810080a */
[----:B------:R0:W-:Y:S04]  /*15f0*/  STL [UR10+0x14], R11 ;  /* 0x0000140bff007987 */ /* 0x0001e8000810080a */
[----:B------:R0:W-:Y:S04]  /*1600*/  STL [UR10+0x18], R13 ;  /* 0x0000180dff007987 */ /* 0x0001e8000810080a */
[----:B------:R0:W-:Y:S02]  /*1610*/  STL [UR10+0x1c], R12 ;  /* 0x00001c0cff007987 */ /* 0x0001e4000810080a */
.L_x_14:
[----:B------:R-:W-:Y:S05]  /*1620*/  BRA.U !UP1, `(.L_x_13) ;  /* 0x0000000109f07547 */ /* 0x000fea000b800000 */
[----:B------:R-:W-:Y:S02]  /*1630*/  UISETP.GE.U32.AND UP1, UPT, UR19, 0x3, UPT ;  /* 0x000000031300788c */ /* 0x000fe4000bf26070 */
[----:B------:R-:W-:-:S07]  /*1640*/  UISETP.NE.AND UP2, UPT, UR25, URZ, UPT ;  /* 0x000000ff1900728c */ /* 0x000fce000bf45270 */
[----:B------:R-:W-:Y:S05]  /*1650*/  BRA.U !UP1, `(.L_x_15) ;  /* 0x0000000109747547 */ /* 0x000fea000b800000 */
[----:B------:R-:W2:Y:S01]  /*1660*/  LDCU.64 UR12, c[0x0][0x390] ;  /* 0x00007200ff0c77ac */ /* 0x000ea20008000a00 */
[----:B------:R-:W-:-:S04]  /*1670*/  UIADD3 UR10, UP1, UPT, UR16, UR5, URZ ;  /* 0x00000005100a7290 */ /* 0x000fc8000ff3e0ff */
[----:B------:R-:W-:Y:S02]  /*1680*/  UIADD3.X UR11, UPT, UPT, URZ, URZ, URZ, UP1, !UPT ;  /* 0x000000ffff0b7290 */ /* 0x000fe40008ffe4ff */
[----:B--2---:R-:W-:-:S04]  /*1690*/  ULEA UR12, UP1, UR10, UR12, 0x2 ;  /* 0x0000000c0a0c7291 */ /* 0x004fc8000f8210ff */
[----:B------:R-:W-:Y:S02]  /*16a0*/  ULEA.HI.X UR11, UR10, UR13, UR11, 0x2, UP1 ;  /* 0x0000000d0a0b7291 */ /* 0x000fe400088f140b */
[----:B01----:R-:W-:Y:S01]  /*16b0*/  MOV R4, UR12 ;  /* 0x0000000c00047c02 */ /* 0x003fe20008000f00 */
[----:B------:R-:W-:-:S03]  /*16c0*/  ULEA UR10, UR5, UR17, 0x2 ;  /* 0x00000011050a7291 */ /* 0x000fc6000f8e10ff */
[----:B------:R-:W-:-:S05]  /*16d0*/  MOV R5, UR11 ;  /* 0x0000000b00057c02 */ /* 0x000fca0008000f00 */
[----:B------:R-:W2:Y:S04]  /*16e0*/  LDG.E.CONSTANT R7, desc[UR14][R4.64] ;  /* 0x0000000e04077981 */ /* 0x000ea8000c1e9900 */
[----:B------:R-:W3:Y:S04]  /*16f0*/  LDG.E.CONSTANT R9, desc[UR14][R4.64+0x4] ;  /* 0x0000040e04097981 */ /* 0x000ee8000c1e9900 */
[----:B------:R-:W4:Y:S04]  /*1700*/  LDG.E.CONSTANT R11, desc[UR14][R4.64+0x8] ;  /* 0x0000080e040b7981 */ /* 0x000f28000c1e9900 */
[----:B------:R-:W5:Y:S04]  /*1710*/  LDG.E.CONSTANT R13, desc[UR14][R4.64+0xc] ;  /* 0x00000c0e040d7981 */ /* 0x000f68000c1e9900 */
[----:B------:R-:W5:Y:S04]  /*1720*/  LDL R6, [UR10] ;  /* 0x0000000aff067983 */ /* 0x000f680008100800 */
[----:B------:R-:W5:Y:S04]  /*1730*/  LDL R8, [UR10+0x4] ;  /* 0x0000040aff087983 */ /* 0x000f680008100800 */
[----:B------:R-:W5:Y:S04]  /*1740*/  LDL R10, [UR10+0x8] ;  /* 0x0000080aff0a7983 */ /* 0x000f680008100800 */
[----:B------:R-:W5:Y:S01]  /*1750*/  LDL R12, [UR10+0xc] ;  /* 0x00000c0aff0c7983 */ /* 0x000f620008100800 */
[----:B------:R-:W-:Y:S01]  /*1760*/  UIADD3 UR5, UPT, UPT, UR5, 0x4, URZ ;  /* 0x0000000405057890 */ /* 0x000fe2000fffe0ff */
[C---:B--2---:R-:W-:Y:S01]  /*1770*/  FMUL R14, R16.reuse, R7 ;  /* 0x00000007100e7220 */ /* 0x044fe20000400000 */
[C---:B---3--:R-:W-:Y:S01]  /*1780*/  FMUL R7, R16.reuse, R9 ;  /* 0x0000000910077220 */ /* 0x048fe20000400000 */
[C---:B----4-:R-:W-:Y:S01]  /*1790*/  FMUL R11, R16.reuse, R11 ;  /* 0x0000000b100b7220 */ /* 0x050fe20000400000 */
[----:B-----5:R-:W-:Y:S01]  /*17a0*/  FMUL R13, R16, R13 ;  /* 0x0000000d100d7220 */ /* 0x020fe20000400000 */
[C---:B------:R-:W-:Y:S01]  /*17b0*/  FFMA R6, R3.reuse, R6, R14 ;  /* 0x0000000603067223 */ /* 0x040fe2000000000e */
[----:B------:R-:W-:-:S04]  /*17c0*/  FFMA R7, R3, R8, R7 ;  /* 0x0000000803077223 */ /* 0x000fc80000000007 */
[----:B------:R2:W-:Y:S01]  /*17d0*/  STL [UR10], R6 ;  /* 0x00000006ff007987 */ /* 0x0005e2000810080a */
[----:B------:R-:W-:-:S03]  /*17e0*/  FFMA R4, R3, R10, R11 ;  /* 0x0000000a03047223 */ /* 0x000fc6000000000b */
[----:B------:R2:W-:Y:S01]  /*17f0*/  STL [UR10+0x4], R7 ;  /* 0x00000407ff007987 */ /* 0x0005e2000810080a */
[----:B------:R-:W-:-:S03]  /*1800*/  FFMA R5, R3, R12, R13 ;  /* 0x0000000c03057223 */ /* 0x000fc6000000000d */
[----:B------:R2:W-:Y:S04]  /*1810*/  STL [UR10+0x8], R4 ;  /* 0x00000804ff007987 */ /* 0x0005e8000810080a */
[----:B------:R2:W-:Y:S02]  /*1820*/  STL [UR10+0xc], R5 ;  /* 0x00000c05ff007987 */ /* 0x0005e4000810080a */
.L_x_15:
[----:B------:R-:W-:Y:S05]  /*1830*/  BRA.U !UP2, `(.L_x_13) ;  /* 0x000000010a6c7547 */ /* 0x000fea000b800000 */
[----:B------:R-:W3:Y:S01]  /*1840*/  LDCU.64 UR12, c[0x0][0x390] ;  /* 0x00007200ff0c77ac */ /* 0x000ee20008000a00 */
[----:B------:R-:W-:Y:S02]  /*1850*/  UIADD3 UR10, UP1, UPT, UR16, UR5, URZ ;  /* 0x00000005100a7290 */ /* 0x000fe4000ff3e0ff */
[----:B------:R-:W-:Y:S02]  /*1860*/  ULEA UR5, UR5, UR17, 0x2 ;  /* 0x0000001105057291 */ /* 0x000fe4000f8e10ff */
[----:B------:R-:W-:-:S07]  /*1870*/  UIADD3.X UR11, UPT, UPT, URZ, URZ, URZ, UP1, !UPT ;  /* 0x000000ffff0b7290 */ /* 0x000fce0008ffe4ff */
[----:B012---:R-:W2:Y:S01]  /*1880*/  LDL R6, [UR5] ;  /* 0x00000005ff067983 */ /* 0x007ea20008100800 */
[----:B---3--:R-:W-:-:S04]  /*1890*/  ULEA UR12, UP1, UR10, UR12, 0x2 ;  /* 0x0000000c0a0c7291 */ /* 0x008fc8000f8210ff */
[----:B------:R-:W-:Y:S02]  /*18a0*/  ULEA.HI.X UR11, UR10, UR13, UR11, 0x2, UP1 ;  /* 0x0000000d0a0b7291 */ /* 0x000fe400088f140b */
[----:B------:R-:W-:-:S04]  /*18b0*/  MOV R4, UR12 ;  /* 0x0000000c00047c02 */ /* 0x000fc80008000f00 */
[----:B------:R-:W-:-:S05]  /*18c0*/  MOV R5, UR11 ;  /* 0x0000000b00057c02 */ /* 0x000fca0008000f00 */
[----:B------:R-:W3:Y:S01]  /*18d0*/  LDG.E.CONSTANT R7, desc[UR14][R4.64] ;  /* 0x0000000e04077981 */ /* 0x000ee2000c1e9900 */
[----:B------:R-:W-:Y:S01]  /*18e0*/  UISETP.NE.AND UP1, UPT, UR25, 0x1, UPT ;  /* 0x000000011900788c */ /* 0x000fe2000bf25270 */
[----:B---3--:R-:W-:-:S04]  /*18f0*/  FMUL R8, R16, R7 ;  /* 0x0000000710087220 */ /* 0x008fc80000400000 */
[----:B--2---:R-:W-:-:S05]  /*1900*/  FFMA R6, R3, R6, R8 ;  /* 0x0000000603067223 */ /* 0x004fca0000000008 */
[----:B------:R3:W-:Y:S01]  /*1910*/  STL [UR5], R6 ;  /* 0x00000006ff007987 */ /* 0x0007e20008100805 */
[----:B------:R-:W-:Y:S05]  /*1920*/  BRA.U !UP1, `(.L_x_13) ;  /* 0x0000000109307547 */ /* 0x000fea000b800000 */
[----:B------:R-:W3:Y:S04]  /*1930*/  LDG.E.CONSTANT R7, desc[UR14][R4.64+0x4] ;  /* 0x0000040e04077981 */ /* 0x000ee8000c1e9900 */
[----:B------:R-:W2:Y:S01]  /*1940*/  LDL R8, [UR5+0x4] ;  /* 0x00000405ff087983 */ /* 0x000ea20008100800 */
[----:B------:R-:W-:Y:S01]  /*1950*/  UISETP.NE.AND UP1, UPT, UR25, 0x2, UPT ;  /* 0x000000021900788c */ /* 0x000fe2000bf25270 */
[----:B---3--:R-:W-:-:S04]  /*1960*/  FMUL R6, R16, R7 ;  /* 0x0000000710067220 */ /* 0x008fc80000400000 */
[----:B--2---:R-:W-:-:S05]  /*1970*/  FFMA R6, R3, R8, R6 ;  /* 0x0000000803067223 */ /* 0x004fca0000000006 */
[----:B------:R4:W-:Y:S01]  /*1980*/  STL [UR5+0x4], R6 ;  /* 0x00000406ff007987 */ /* 0x0009e20008100805 */
[----:B------:R-:W-:Y:S05]  /*1990*/  BRA.U !UP1, `(.L_x_13) ;  /* 0x0000000109147547 */ /* 0x000fea000b800000 */
[----:B------:R-:W2:Y:S04]  /*19a0*/  LDG.E.CONSTANT R5, desc[UR14][R4.64+0x8] ;  /* 0x0000080e04057981 */ /* 0x000ea8000c1e9900 */
[----:B----4-:R-:W3:Y:S01]  /*19b0*/  LDL R6, [UR5+0x8] ;  /* 0x00000805ff067983 */ /* 0x010ee20008100800 */
[----:B--2---:R-:W-:-:S04]  /*19c0*/  FMUL R16, R16, R5 ;  /* 0x0000000510107220 */ /* 0x004fc80000400000 */
[----:B---3--:R-:W-:-:S05]  /*19d0*/  FFMA R16, R3, R6, R16 ;  /* 0x0000000603107223 */ /* 0x008fca0000000010 */
[----:B------:R0:W-:Y:S02]  /*19e0*/  STL [UR5+0x8], R16 ;  /* 0x00000810ff007987 */ /* 0x0001e40008100805 */
.L_x_13:
[----:B------:R-:W5:Y:S01]  /*19f0*/  LDCU UR5, c[0x0][0x3a4] ;  /* 0x00007480ff0577ac */ /* 0x000f620008000800 */
[----:B------:R-:W-:-:S04]  /*1a00*/  UIADD3 UR4, UPT, UPT, UR4, 0x1, URZ ;  /* 0x0000000104047890 */ /* 0x000fc8000fffe0ff */
[----:B-----5:R-:W-:-:S09]  /*1a10*/  UISETP.NE.AND UP1, UPT, UR4, UR5, UPT ;  /* 0x000000050400728c */ /* 0x020fd2000bf25270 */
[----:B------:R-:W-:Y:S05]  /*1a20*/  BRA.U !UP1, `(.L_x_5) ;  /* 0x0000000509507547 */ /* 0x000fea000b800000 */
[----:B------:R-:W-:Y:S05]  /*1a30*/  BRA `(.L_x_16) ;  /* 0xffffffe800d07947 */ /* 0x000fea000383ffff */
.L_x_6:
[----:B------:R-:W-:Y:S01]  /*1a40*/  UISETP.GE.U32.AND UP0, UPT, UR5, 0x4, UPT ;  /* 0x000000040500788c */ /* 0x000fe2000bf06070 */
[----:B------:R-:W-:Y:S01]  /*1a50*/  HFMA2 R19, -RZ, RZ, 0, 0 ;  /* 0x00000000ff137431 */ /* 0x000fe200000001ff */
[----:B------:R-:W-:Y:S01]  /*1a60*/  MOV R0, 0xff7fffff ;  /* 0xff7fffff00007802 */ /* 0x000fe20000000f00 */
[----:B------:R-:W-:-:S06]  /*1a70*/  ULOP3.LUT UR7, UR5, 0x3, URZ, 0xc0, !UPT ;  /* 0x0000000305077892 */ /* 0x000fcc000f8ec0ff */
[----:B------:R-:W-:Y:S06]  /*1a80*/  BRA.U !UP0, `(.L_x_17) ;  /* 0x0000000108bc7547 */ /* 0x000fec000b800000 */
[----:B------:R-:W0:Y:S01]  /*1a90*/  LDCU UR4, c[0x0][0x3ac] ;  /* 0x00007580ff0477ac */ /* 0x000e220008000800 */
[----:B------:R-:W-:Y:S02]  /*1aa0*/  MOV R2, 0xff7fffff ;  /* 0xff7fffff00027802 */ /* 0x000fe40000000f00 */
[----:B------:R-:W-:Y:S01]  /*1ab0*/  MOV R19, RZ ;  /* 0x000000ff00137202 */ /* 0x000fe20000000f00 */
[----:B------:R-:W-:Y:S01]  /*1ac0*/  ULOP3.LUT UR5, UR5, 0x7ffffffc, URZ, 0xc0, !UPT ;  /* 0x7ffffffc05057892 */ /* 0x000fe2000f8ec0ff */
[----:B0-----:R-:W-:Y:S01]  /*1ad0*/  FMUL R3, RZ, UR4 ;  /* 0x00000004ff037c20 */ /* 0x001fe20008400000 */
[----:B------:R-:W-:-:S10]  /*1ae0*/  UMOV UR4, URZ ;  /* 0x000000ff00047c82 */ /* 0x000fd40008000000 */
.L_x_18:
[----:B------:R-:W-:Y:S01]  /*1af0*/  FMNMX R0, R3, R2, !PT ;  /* 0x0000000203007209 */ /* 0x000fe20007800000 */
[----:B------:R-:W-:Y:S01]  /*1b00*/  HFMA2 R11, -RZ, RZ, 3.7421875, 0 ;  /* 0x437c0000ff0b7431 */ /* 0x000fe200000001ff */
[----:B------:R-:W-:Y:S01]  /*1b10*/  MOV R12, 0x3bbb989d ;  /* 0x3bbb989d000c7802 */ /* 0x000fe20000000f00 */
[----:B------:R-:W-:Y:S02]  /*1b20*/  UIADD3 UR4, UPT, UPT, UR4, 0x4, URZ ;  /* 0x0000000404047890 */ /* 0x000fe4000fffe0ff */
[C---:B------:R-:W-:Y:S01]  /*1b30*/  FADD R5, -R0.reuse, R2 ;  /* 0x0000000200057221 */ /* 0x040fe20000000100 */
[----:B------:R-:W-:Y:S01]  /*1b40*/  FADD R9, R0, -R0 ;  /* 0x8000000000097221 */ /* 0x000fe20000000000 */
[----:B------:R-:W-:Y:S02]  /*1b50*/  UISETP.NE.AND UP0, UPT, UR4, UR5, UPT ;  /* 0x000000050400728c */ /* 0x000fe4000bf05270 */
[-C--:B------:R-:W-:Y:S01]  /*1b60*/  FFMA.SAT R2, R5, R12.reuse, 0.5 ;  /* 0x3f00000005027423 */ /* 0x080fe2000000200c */
[----:B------:R-:W-:-:S03]  /*1b70*/  FFMA.SAT R7, R9, R12, 0.5 ;  /* 0x3f00000009077423 */ /* 0x000fc6000000200c */
[-C--:B------:R-:W-:Y:S01]  /*1b80*/  FFMA.RM R6, R2, R11.reuse, 12582913 ;  /* 0x4b40000102067423 */ /* 0x080fe2000000400b */
[----:B------:R-:W-:Y:S01]  /*1b90*/  FADD R2, R3, -R0 ;  /* 0x8000000003027221 */ /* 0x000fe20000000000 */
[----:B------:R-:W-:Y:S02]  /*1ba0*/  FFMA.RM R10, R7, R11, 12582913 ;  /* 0x4b400001070a7423 */ /* 0x000fe4000000400b */
[C---:B------:R-:W-:Y:S01]  /*1bb0*/  FADD R4, R6.reuse, -12583039 ;  /* 0xcb40007f06047421 */ /* 0x040fe20000000000 */
[----:B------:R-:W-:-:S03]  /*1bc0*/  SHF.L.U32 R6, R6, 0x17, RZ ;  /* 0x0000001706067819 */ /* 0x000fc600000006ff */
[C---:B------:R-:W-:Y:S01]  /*1bd0*/  FFMA R8, R5.reuse, 1.4426950216293334961, -R4 ;  /* 0x3fb8aa3b05087823 */ /* 0x040fe20000000804 */
[----:B------:R-:W-:Y:S01]  /*1be0*/  FFMA.SAT R4, R2, R12, 0.5 ;  /* 0x3f00000002047423 */ /* 0x000fe2000000200c */
[C---:B------:R-:W-:Y:S01]  /*1bf0*/  FADD R12, R10.reuse, -12583039 ;  /* 0xcb40007f0a0c7421 */ /* 0x040fe20000000000 */
[----:B------:R-:W-:Y:S01]  /*1c00*/  SHF.L.U32 R10, R10, 0x17, RZ ;  /* 0x000000170a0a7819 */ /* 0x000fe200000006ff */
[----:B------:R-:W-:Y:S01]  /*1c10*/  FFMA R8, R5, 1.925963033500011079e-08, R8 ;  /* 0x32a5706005087823 */ /* 0x000fe20000000008 */
[----:B------:R-:W-:Y:S01]  /*1c20*/  FFMA.RM R4, R4, R11, 12582913 ;  /* 0x4b40000104047423 */ /* 0x000fe2000000400b */
[C---:B------:R-:W-:Y:S02]  /*1c30*/  FFMA R12, R9.reuse, 1.4426950216293334961, -R12 ;  /* 0x3fb8aa3b090c7823 */ /* 0x040fe4000000080c */
[----:B------:R-:W0:Y:S01]  /*1c40*/  MUFU.EX2 R7, R8 ;  /* 0x0000000800077308 */ /* 0x000e220000000800 */
[C---:B------:R-:W-:Y:S01]  /*1c50*/  FADD R5, R4.reuse, -12583039 ;  /* 0xcb40007f04057421 */ /* 0x040fe20000000000 */
[----:B------:R-:W-:Y:S01]  /*1c60*/  FFMA R12, R9, 1.925963033500011079e-08, R12 ;  /* 0x32a57060090c7823 */ /* 0x000fe2000000000c */
[----:B------:R-:W-:-:S02]  /*1c70*/  SHF.L.U32 R4, R4, 0x17, RZ ;  /* 0x0000001704047819 */ /* 0x000fc400000006ff */
[----:B------:R-:W-:-:S03]  /*1c80*/  FFMA R5, R2, 1.4426950216293334961, -R5 ;  /* 0x3fb8aa3b02057823 */ /* 0x000fc60000000805 */
[----:B------:R-:W1:Y:S01]  /*1c90*/  MUFU.EX2 R9, R12 ;  /* 0x0000000c00097308 */ /* 0x000e620000000800 */
[----:B------:R-:W-:Y:S01]  /*1ca0*/  FFMA R5, R2, 1.925963033500011079e-08, R5 ;  /* 0x32a5706002057823 */ /* 0x000fe20000000005 */
[----:B------:R-:W-:-:S06]  /*1cb0*/  MOV R2, R0 ;  /* 0x0000000000027202 */ /* 0x000fcc0000000f00 */
[----:B------:R-:W2:Y:S01]  /*1cc0*/  MUFU.EX2 R5, R5 ;  /* 0x0000000500057308 */ /* 0x000ea20000000800 */
[----:B0-----:R-:W-:-:S04]  /*1cd0*/  FMUL R6, R6, R7 ;  /* 0x0000000706067220 */ /* 0x001fc80000400000 */
[----:B------:R-:W-:Y:S01]  /*1ce0*/  FMUL R19, R6, R19 ;  /* 0x0000001306137220 */ /* 0x000fe20000400000 */
[----:B-1----:R-:W-:-:S03]  /*1cf0*/  FMUL R10, R10, R9 ;  /* 0x000000090a0a7220 */ /* 0x002fc60000400000 */
[----:B--2---:R-:W-:-:S04]  /*1d00*/  FFMA R19, R4, R5, R19 ;  /* 0x0000000504137223 */ /* 0x004fc80000000013 */
[----:B------:R-:W-:-:S04]  /*1d10*/  FMUL R19, R19, R10 ;  /* 0x0000000a13137220 */ /* 0x000fc80000400000 */
[----:B------:R-:W-:-:S04]  /*1d20*/  FFMA R19, R4, R5, R19 ;  /* 0x0000000504137223 */ /* 0x000fc80000000013 */
[----:B------:R-:W-:-:S04]  /*1d30*/  FMUL R19, R10, R19 ;  /* 0x000000130a137220 */ /* 0x000fc80000400000 */
[----:B------:R-:W-:-:S04]  /*1d40*/  FFMA R19, R4, R5, R19 ;  /* 0x0000000504137223 */ /* 0x000fc80000000013 */
[----:B------:R-:W-:-:S04]  /*1d50*/  FMUL R19, R10, R19 ;  /* 0x000000130a137220 */ /* 0x000fc80000400000 */
[----:B------:R-:W-:Y:S01]  /*1d60*/  FFMA R19, R4, R5, R19 ;  /* 0x0000000504137223 */ /* 0x000fe20000000013 */
[----:B------:R-:W-:Y:S06]  /*1d70*/  BRA.U UP0, `(.L_x_18) ;  /* 0xfffffffd005c7547 */ /* 0x000fec000b83ffff */
.L_x_17:
[----:B------:R-:W-:-:S09]  /*1d80*/  UISETP.NE.AND UP0, UPT, UR7, URZ, UPT ;  /* 0x000000ff0700728c */ /* 0x000fd2000bf05270 */
[----:B------:R-:W-:Y:S05]  /*1d90*/  BRA.U !UP0, `(.L_x_5) ;  /* 0x0000000108747547 */ /* 0x000fea000b800000 */
[----:B------:R-:W0:Y:S02]  /*1da0*/  LDCU UR4, c[0x0][0x3ac] ;  /* 0x00007580ff0477ac */ /* 0x000e240008000800 */
[----:B0-----:R-:W-:Y:S01]  /*1db0*/  FMUL R8, RZ, UR4 ;  /* 0x00000004ff087c20 */ /* 0x001fe20008400000 */
[----:B------:R-:W-:-:S06]  /*1dc0*/  UMOV UR4, URZ ;  /* 0x000000ff00047c82 */ /* 0x000fcc0008000000 */
.L_x_19:
[----:B------:R-:W-:Y:S01]  /*1dd0*/  HFMA2 R7, -RZ, RZ, 0.96630859375, -0.0022525787353515625 ;  /* 0x3bbb989dff077431 */ /* 0x000fe200000001ff */
[----:B------:R-:W-:Y:S01]  /*1de0*/  FMNMX R3, R8, R0, !PT ;  /* 0x0000000008037209 */ /* 0x000fe20007800000 */
[----:B------:R-:W-:Y:S01]  /*1df0*/  UIADD3 UR4, UPT, UPT, UR4, 0x1, URZ ;  /* 0x0000000104047890 */ /* 0x000fe2000fffe0ff */
[----:B------:R-:W-:-:S03]  /*1e00*/  MOV R9, 0x437c0000 ;  /* 0x437c000000097802 */ /* 0x000fc60000000f00 */
[----:B------:R-:W-:Y:S01]  /*1e10*/  FADD R4, -R3, R0 ;  /* 0x0000000003047221 */ /* 0x000fe20000000100 */
[----:B------:R-:W-:-:S03]  /*1e20*/  UISETP.NE.AND UP0, UPT, UR4, UR7, UPT ;  /* 0x000000070400728c */ /* 0x000fc6000bf05270 */
[----:B------:R-:W-:-:S04]  /*1e30*/  FFMA.SAT R0, R4, R7, 0.5 ;  /* 0x3f00000004007423 */ /* 0x000fc80000002007 */
[----:B------:R-:W-:Y:S01]  /*1e40*/  FFMA.RM R6, R0, R9, 12582913 ;  /* 0x4b40000100067423 */ /* 0x000fe20000004009 */
[----:B------:R-:W-:-:S03]  /*1e50*/  FADD R0, R8, -R3 ;  /* 0x8000000308007221 */ /* 0x000fc60000000000 */
[----:B------:R-:W-:Y:S01]  /*1e60*/  FADD R5, R6, -12583039 ;  /* 0xcb40007f06057421 */ /* 0x000fe20000000000 */
[----:B------:R-:W-:Y:S01]  /*1e70*/  FFMA.SAT R2, R0, R7, 0.5 ;  /* 0x3f00000000027423 */ /* 0x000fe20000002007 */
[----:B------:R-:W-:Y:S02]  /*1e80*/  SHF.L.U32 R6, R6, 0x17, RZ ;  /* 0x0000001706067819 */ /* 0x000fe400000006ff */
[----:B------:R-:W-:Y:S01]  /*1e90*/  FFMA R5, R4, 1.4426950216293334961, -R5 ;  /* 0x3fb8aa3b04057823 */ /* 0x000fe20000000805 */
[----:B------:R-:W-:-:S03]  /*1ea0*/  FFMA.RM R2, R2, R9, 12582913 ;  /* 0x4b40000102027423 */ /* 0x000fc60000004009 */
[----:B------:R-:W-:Y:S01]  /*1eb0*/  FFMA R4, R4, 1.925963033500011079e-08, R5 ;  /* 0x32a5706004047823 */ /* 0x000fe20000000005 */
[C---:B------:R-:W-:Y:S01]  /*1ec0*/  FADD R5, R2.reuse, -12583039 ;  /* 0xcb40007f02057421 */ /* 0x040fe20000000000 */
[----:B------:R-:W-:Y:S02]  /*1ed0*/  SHF.L.U32 R2, R2, 0x17, RZ ;  /* 0x0000001702027819 */ /* 0x000fe400000006ff */
[----:B------:R-:W0:Y:S01]  /*1ee0*/  MUFU.EX2 R7, R4 ;  /* 0x0000000400077308 */ /* 0x000e220000000800 */
[----:B------:R-:W-:-:S04]  /*1ef0*/  FFMA R5, R0, 1.4426950216293334961, -R5 ;  /* 0x3fb8aa3b00057823 */ /* 0x000fc80000000805 */
[----:B------:R-:W-:Y:S01]  /*1f00*/  FFMA R5, R0, 1.925963033500011079e-08, R5 ;  /* 0x32a5706000057823 */ /* 0x000fe20000000005 */
[----:B------:R-:W-:-:S05]  /*1f10*/  MOV R0, R3 ;  /* 0x0000000300007202 */ /* 0x000fca0000000f00 */
[----:B------:R-:W1:Y:S01]  /*1f20*/  MUFU.EX2 R5, R5 ;  /* 0x0000000500057308 */ /* 0x000e620000000800 */
[----:B0-----:R-:W-:-:S04]  /*1f30*/  FMUL R6, R6, R7 ;  /* 0x0000000706067220 */ /* 0x001fc80000400000 */
[----:B------:R-:W-:-:S04]  /*1f40*/  FMUL R19, R6, R19 ;  /* 0x0000001306137220 */ /* 0x000fc80000400000 */
[----:B-1----:R-:W-:Y:S01]  /*1f50*/  FFMA R19, R2, R5, R19 ;  /* 0x0000000502137223 */ /* 0x002fe20000000013 */
[----:B------:R-:W-:Y:S06]  /*1f60*/  BRA.U UP0, `(.L_x_19) ;  /* 0xfffffffd00987547 */ /* 0x000fec000b83ffff */
.L_x_5:
[----:B------:R-:W-:-:S06]  /*1f70*/  UISETP.GE.AND UP0, UPT, UR6, 0x1, UPT ;  /* 0x000000010600788c */ /* 0x000fcc000bf06270 */
[----:B------:R-:W-:-:S13]  /*1f80*/  PLOP3.LUT P0, PT, PT, PT, UP0, 0x80, 0x8 ;  /* 0x000000000008781c */ /* 0x000fda0003f0f008 */
[----:B------:R-:W-:Y:S05]  /*1f90*/  @!P0 EXIT ;  /* 0x000000000000894d */ /* 0x000fea0003800000 */
[----:B------:R-:W-:Y:S02]  /*1fa0*/  UIADD3 UR7, UPT, UPT, UR6, -0x1, URZ ;  /* 0xffffffff06077890 */ /* 0x000fe4000fffe0ff */
[----:B------:R-:W-:Y:S02]  /*1fb0*/  ULOP3.LUT UR8, UR6, 0xf, URZ, 0xc0, !UPT ;  /* 0x0000000f06087892 */ /* 0x000fe4000f8ec0ff */
[----:B------:R-:W-:Y:S01]  /*1fc0*/  UISETP.GE.U32.AND UP0, UPT, UR7, 0xf, UPT ;  /* 0x0000000f0700788c */ /* 0x000fe2000bf06070 */
[----:B------:R-:W-:-:S08]  /*1fd0*/  UMOV UR4, URZ ;  /* 0x000000ff00047c82 */ /* 0x000fd00008000000 */
[----:B------:R-:W-:Y:S05]  /*1fe0*/  BRA.U !UP0, `(.L_x_20) ;  /* 0x0000000d08ac7547 */ /* 0x000fea000b800000 */
[----:B------:R-:W-:Y:S01]  /*1ff0*/  ULOP3.LUT UR4, UR6, 0x7ffffff0, URZ, 0xc0, !UPT ;  /* 0x7ffffff006047892 */ /* 0x000fe2000f8ec0ff */
[----:B------:R-:W-:-:S03]  /*2000*/  IADD3 R0, PT, PT, R1, 0x20, RZ ;  /* 0x0000002001007810 */ /* 0x000fc60007ffe0ff */
[----:B------:R-:W-:-:S12]  /*2010*/  UIADD3 UR5, UPT, UPT, -UR4, URZ, URZ ;  /* 0x000000ff04057290 */ /* 0x000fd8000fffe1ff */
.L_x_53:
[----:B01234-:R-:W2:Y:S01]  /*2020*/  LDL.128 R4, [R0+-0x20] ;  /* 0xffffe00000047983 */ /* 0x01fea20000100c00 */
[----:B------:R-:W0:Y:S01]  /*2030*/  MUFU.RCP R2, R19 ;  /* 0x0000001300027308 */ /* 0x000e220000001000 */
[----:B------:R-:W-:Y:S01]  /*2040*/  BSSY.RECONVERGENT B2, `(.L_x_21) ;  /* 0x000000c000027945 */ /* 0x000fe20003800200 */
[----:B0-----:R-:W-:-:S04]  /*2050*/  FFMA R3, R2, -R19, 1 ;  /* 0x3f80000002037423 */ /* 0x001fc80000000813 */
[----:B------:R-:W-:Y:S02]  /*2060*/  FFMA R3, R2, R3, R2 ;  /* 0x0000000302037223 */ /* 0x000fe40000000002 */
[----:B--2---:R-:W0:Y:S02]  /*2070*/  FCHK P0, R4, R19 ;  /* 0x0000001304007302 */ /* 0x004e240000000000 */
[----:B------:R-:W-:-:S04]  /*2080*/  FFMA R8, R4, R3, RZ ;  /* 0x0000000304087223 */ /* 0x000fc800000000ff */
[----:B------:R-:W-:-:S04]  /*2090*/  FFMA R2, R8, -R19, R4 ;  /* 0x8000001308027223 */ /* 0x000fc80000000004 */
[----:B------:R-:W-:Y:S01]  /*20a0*/  FFMA R8, R3, R2, R8 ;  /* 0x0000000203087223 */ /* 0x000fe20000000008 */
[----:B0-----:R-:W-:Y:S06]  /*20b0*/  @!P0 BRA `(.L_x_22) ;  /* 0x0000000000108947 */ /* 0x001fec0003800000 */
[----:B------:R-:W-:Y:S02]  /*20c0*/  MOV R14, R4 ;  /* 0x00000004000e7202 */ /* 0x000fe40000000f00 */
[----:B------:R-:W-:-:S07]  /*20d0*/  MOV R4, 0x20f0 ;  /* 0x000020f000047802 */ /* 0x000fce0000000f00 */
[----:B------:R-:W-:Y:S05]  /*20e0*/  CALL.REL.NOINC `($__internal_0_$__cuda_sm3x_div_rn_noftz_f32_slowpath) ;  /* 0x00000020004c7944 */ /* 0x000fea0003c00000 */
[----:B------:R-:W-:-:S07]  /*20f0*/  MOV R8, R11 ;  /* 0x0000000b00087202 */ /* 0x000fce0000000f00 */
.L_x_22:
[----:B------:R-:W-:Y:S05]  /*2100*/  BSYNC.RECONVERGENT B2 ;  /* 0x0000000000027941 */ /* 0x000fea0003800200 */
.L_x_21:
[----:B------:R-:W0:Y:S01]  /*2110*/  MUFU.RCP R2, R19 ;  /* 0x0000001300027308 */ /* 0x000e220000001000 */
[----:B------:R-:W-:Y:S07]  /*2120*/  BSSY.RECONVERGENT B2, `(.L_x_23) ;  /* 0x000000c000027945 */ /* 0x000fee0003800200 */
[----:B------:R-:W1:Y:S01]  /*2130*/  FCHK P0, R5, R19 ;  /* 0x0000001305007302 */ /* 0x000e620000000000 */
[----:B0-----:R-:W-:-:S04]  /*2140*/  FFMA R3, R2, -R19, 1 ;  /* 0x3f80000002037423 */ /* 0x001fc80000000813 */
[----:B------:R-:W-:-:S04]  /*2150*/  FFMA R3, R2, R3, R2 ;  /* 0x0000000302037223 */ /* 0x000fc80000000002 */
[----:B------:R-:W-:-:S04]  /*2160*/  FFMA R2, R5, R3, RZ ;  /* 0x0000000305027223 */ /* 0x000fc800000000ff */
[----:B------:R-:W-:-:S04]  /*2170*/  FFMA R9, R2, -R19, R5 ;  /* 0x8000001302097223 */ /* 0x000fc80000000005 */
[----:B------:R-:W-:Y:S01]  /*2180*/  FFMA R9, R3, R9, R2 ;  /* 0x0000000903097223 */ /* 0x000fe20000000002 */
[----:B-1----:R-:W-:Y:S06]  /*2190*/  @!P0 BRA `(.L_x_24) ;  /* 0x0000000000108947 */ /* 0x002fec0003800000 */
[----:B------:R-:W-:Y:S02]  /*21a0*/  MOV R14, R5 ;  /* 0x00000005000e7202 */ /* 0x000fe40000000f00 */
[----:B------:R-:W-:-:S07]  /*21b0*/  MOV R4, 0x21d0 ;  /* 0x000021d000047802 */ /* 0x000fce0000000f00 */
[----:B------:R-:W-:Y:S05]  /*21c0*/  CALL.REL.NOINC `($__internal_0_$__cuda_sm3x_div_rn_noftz_f32_slowpath) ;  /* 0x0000002000147944 */ /* 0x000fea0003c00000 */
[----:B------:R-:W-:-:S07]  /*21d0*/  MOV R9, R11 ;  /* 0x0000000b00097202 */ /* 0x000fce0000000f00 */
.L_x_24:
[----:B------:R-:W-:Y:S05]  /*21e0*/  BSYNC.RECONVERGENT B2 ;  /* 0x0000000000027941 */ /* 0x000fea0003800200 */
.L_x_23:
        /* <DEDUP_REMOVED lines=13> */
.L_x_26:
[----:B------:R-:W-:Y:S05]  /*22c0*/  BSYNC.RECONVERGENT B2 ;  /* 0x0000000000027941 */ /* 0x000fea0003800200 */
.L_x_25:
        /* <DEDUP_REMOVED lines=12> */
.L_x_28:
[----:B------:R-:W-:Y:S05]  /*2390*/  BSYNC.RECONVERGENT B2 ;  /* 0x0000000000027941 */ /* 0x000fea0003800200 */
.L_x_27:
[----:B------:R-:W2:Y:S01]  /*23a0*/  LDL.128 R4, [R0+-0x10] ;  /* 0xfffff00000047983 */ /* 0x000ea20000100c00 */
[----:B------:R-:W0:Y:S01]  /*23b0*/  MUFU.RCP R2, R19 ;  /* 0x0000001300027308 */ /* 0x000e220000001000 */
[----:B------:R-:W-:Y:S02]  /*23c0*/  BSSY.RECONVERGENT B2, `(.L_x_29) ;  /* 0x000000d000027945 */ /* 0x000fe40003800200 */
[----:B------:R1:W-:Y:S01]  /*23d0*/  STL.128 [R0+-0x20], R8 ;  /* 0xffffe00800007387 */ /* 0x0003e20000100c00 */
[----:B0-----:R-:W-:-:S04]  /*23e0*/  FFMA R3, R2, -R19, 1 ;  /* 0x3f80000002037423 */ /* 0x001fc80000000813 */
[----:B------:R-:W-:Y:S01]  /*23f0*/  FFMA R3, R2, R3, R2 ;  /* 0x0000000302037223 */ /* 0x000fe20000000002 */
[----:B--2---:R-:W0:Y:S03]  /*2400*/  FCHK P0, R4, R19 ;  /* 0x0000001304007302 */ /* 0x004e260000000000 */
[----:B------:R-:W-:-:S04]  /*2410*/  FFMA R13, R3, R4, RZ ;  /* 0x00000004030d7223 */ /* 0x000fc800000000ff */
[----:B------:R-:W-:-:S04]  /*2420*/  FFMA R2, R13, -R19, R4 ;  /* 0x800000130d027223 */ /* 0x000fc80000000004 */
[----:B-1----:R-:W-:Y:S01]  /*2430*/  FFMA R8, R3, R2, R13 ;  /* 0x0000000203087223 */ /* 0x002fe2000000000d */
[----:B0-----:R-:W-:Y:S06]  /*2440*/  @!P0 BRA `(.L_x_30) ;  /* 0x0000000000108947 */ /* 0x001fec0003800000 */
[----:B------:R-:W-:Y:S02]  /*2450*/  MOV R14, R4 ;  /* 0x00000004000e7202 */ /* 0x000fe40000000f00 */
[----:B------:R-:W-:-:S07]  /*2460*/  MOV R4, 0x2480 ;  /* 0x0000248000047802 */ /* 0x000fce0000000f00 */
[----:B------:R-:W-:Y:S05]  /*2470*/  CALL.REL.NOINC `($__internal_0_$__cuda_sm3x_div_rn_noftz_f32_slowpath) ;  /* 0x0000001c00687944 */ /* 0x000fea0003c00000 */
[----:B------:R-:W-:-:S07]  /*2480*/  MOV R8, R11 ;  /* 0x0000000b00087202 */ /* 0x000fce0000000f00 */
.L_x_30:
[----:B------:R-:W-:Y:S05]  /*2490*/  BSYNC.RECONVERGENT B2 ;  /* 0x0000000000027941 */ /* 0x000fea0003800200 */
.L_x_29:
        /* <DEDUP_REMOVED lines=13> */
.L_x_32:
[----:B------:R-:W-:Y:S05]  /*2570*/  BSYNC.RECONVERGENT B2 ;  /* 0x0000000000027941 */ /* 0x000fea0003800200 */
.L_x_31:
        /* <DEDUP_REMOVED lines=13> */
.L_x_34:
[----:B------:R-:W-:Y:S05]  /*2650*/  BSYNC.RECONVERGENT B2 ;  /* 0x0000000000027941 */ /* 0x000fea0003800200 */
.L_x_33:
        /* <DEDUP_REMOVED lines=12> */
.L_x_36:
[----:B------:R-:W-:Y:S05]  /*2720*/  BSYNC.RECONVERGENT B2 ;  /* 0x0000000000027941 */ /* 0x000fea0003800200 */
.L_x_35:
[----:B------:R-:W2:Y:S01]  /*2730*/  LDL.128 R4, [R0] ;  /* 0x0000000000047983 */ /* 0x000ea20000100c00 */
        /* <DEDUP_REMOVED lines=14> */
.L_x_38:
[----:B------:R-:W-:Y:S05]  /*2820*/  BSYNC.RECONVERGENT B2 ;  /* 0x0000000000027941 */ /* 0x000fea0003800200 */
.L_x_37:
        /* <DEDUP_REMOVED lines=13> */
.L_x_40:
[----:B------:R-:W-:Y:S05]  /*2900*/  BSYNC.RECONVERGENT B2 ;  /* 0x0000000000027941 */ /* 0x000fea0003800200 */
.L_x_39:
        /* <DEDUP_REMOVED lines=13> */
.L_x_42:
[----:B------:R-:W-:Y:S05]  /*29e0*/  BSYNC.RECONVERGENT B2 ;  /* 0x0000000000027941 */ /* 0x000fea0003800200 */
.L_x_41:
        /* <DEDUP_REMOVED lines=12> */
.L_x_44:
[----:B------:R-:W-:Y:S05]  /*2ab0*/  BSYNC.RECONVERGENT B2 ;  /* 0x0000000000027941 */ /* 0x000fea0003800200 */
.L_x_43:
[----:B------:R-:W2:Y:S01]  /*2ac0*/  LDL.128 R4, [R0+0x10] ;  /* 0x0000100000047983 */ /* 0x000ea20000100c00 */
[----:B------:R-:W0:Y:S01]  /*2ad0*/  MUFU.RCP R2, R19 ;  /* 0x0000001300027308 */ /* 0x000e220000001000 */
[----:B------:R-:W-:Y:S02]  /*2ae0*/  BSSY.RECONVERGENT B2, `(.L_x_45) ;  /* 0x000000d000027945 */ /* 0x000fe40003800200 */
[----:B------:R1:W-:Y:S01]  /*2af0*/  STL.128 [R0], R8 ;  /* 0x0000000800007387 */ /* 0x0003e20000100c00 */
        /* <DEDUP_REMOVED lines=11> */
.L_x_46:
[----:B------:R-:W-:Y:S05]  /*2bb0*/  BSYNC.RECONVERGENT B2 ;  /* 0x0000000000027941 */ /* 0x000fea0003800200 */
.L_x_45:
        /* <DEDUP_REMOVED lines=13> */
.L_x_48:
[----:B------:R-:W-:Y:S05]  /*2c90*/  BSYNC.RECONVERGENT B2 ;  /* 0x0000000000027941 */ /* 0x000fea0003800200 */
.L_x_47:
        /* <DEDUP_REMOVED lines=13> */
.L_x_50:
[----:B------:R-:W-:Y:S05]  /*2d70*/  BSYNC.RECONVERGENT B2 ;  /* 0x0000000000027941 */ /* 0x000fea0003800200 */
.L_x_49:
        /* <DEDUP_REMOVED lines=12> */
.L_x_52:
[----:B------:R-:W-:Y:S05]  /*2e40*/  BSYNC.RECONVERGENT B2 ;  /* 0x0000000000027941 */ /* 0x000fea0003800200 */
.L_x_51:
[----:B------:R-:W-:Y:S01]  /*2e50*/  UIADD3 UR5, UPT, UPT, UR5, 0x10, URZ ;  /* 0x0000001005057890 */ /* 0x000fe2000fffe0ff */
[----:B------:R0:W-:Y:S03]  /*2e60*/  STL.128 [R0+0x10], R8 ;  /* 0x0000100800007387 */ /* 0x0001e60000100c00 */
[----:B------:R-:W-:Y:S01]  /*2e70*/  UISETP.NE.AND UP0, UPT, UR5, URZ, UPT ;  /* 0x000000ff0500728c */ /* 0x000fe2000bf05270 */
[----:B0-----:R-:W-:-:S08]  /*2e80*/  IADD3 R0, PT, PT, R0, 0x40, RZ ;  /* 0x0000004000007810 */ /* 0x001fd00007ffe0ff */
[----:B------:R-:W-:Y:S05]  /*2e90*/  BRA.U UP0, `(.L_x_53) ;  /* 0xfffffff100607547 */ /* 0x000fea000b83ffff */
.L_x_20:
[----:B------:R-:W-:-:S09]  /*2ea0*/  UISETP.NE.AND UP0, UPT, UR8, URZ, UPT ;  /* 0x000000ff0800728c */ /* 0x000fd2000bf05270 */
[----:B------:R-:W-:Y:S05]  /*2eb0*/  BRA.U !UP0, `(.L_x_54) ;  /* 0x0000000d08487547 */ /* 0x000fea000b800000 */
[----:B------:R-:W5:Y:S01]  /*2ec0*/  LDCU UR5, c[0x0][0x3a8] ;  /* 0x00007500ff0577ac */ /* 0x000f620008000800 */
[----:B------:R-:W-:Y:S02]  /*2ed0*/  UISETP.GE.U32.AND UP0, UPT, UR8, 0x8, UPT ;  /* 0x000000080800788c */ /* 0x000fe4000bf06070 */
[----:B-----5:R-:W-:-:S07]  /*2ee0*/  ULOP3.LUT UR5, UR5, 0x7, URZ, 0xc0, !UPT ;  /* 0x0000000705057892 */ /* 0x020fce000f8ec0ff */
[----:B------:R-:W-:Y:S05]  /*2ef0*/  BRA.U !UP0, `(.L_x_55) ;  /* 0x0000000508d87547 */ /* 0x000fea000b800000 */
[----:B------:R-:W-:-:S09]  /*2f00*/  ULEA UR6, UR4, UR17, 0x2 ;  /* 0x0000001104067291 */ /* 0x000fd2000f8e10ff */
[----:B-1----:R-:W5:Y:S01]  /*2f10*/  LDL R14, [UR6] ;  /* 0x00000006ff0e7983 */ /* 0x002f620008100800 */
[----:B------:R-:W1:Y:S01]  /*2f20*/  MUFU.RCP R0, R19 ;  /* 0x0000001300007308 */ /* 0x000e620000001000 */
[----:B------:R-:W-:Y:S01]  /*2f30*/  BSSY.RECONVERGENT B2, `(.L_x_56) ;  /* 0x000000a000027945 */ /* 0x000fe20003800200 */
[----:B-1----:R-:W-:-:S04]  /*2f40*/  FFMA R3, R0, -R19, 1 ;  /* 0x3f80000000037423 */ /* 0x002fc80000000813 */
[----:B------:R-:W-:Y:S02]  /*2f50*/  FFMA R0, R0, R3, R0 ;  /* 0x0000000300007223 */ /* 0x000fe40000000000 */
[----:B-----5:R-:W1:Y:S02]  /*2f60*/  FCHK P0, R14, R19 ;  /* 0x000000130e007302 */ /* 0x020e640000000000 */
[----:B------:R-:W-:-:S04]  /*2f70*/  FFMA R2, R0, R14, RZ ;  /* 0x0000000e00027223 */ /* 0x000fc800000000ff */
[----:B------:R-:W-:-:S04]  /*2f80*/  FFMA R3, R2, -R19, R14 ;  /* 0x8000001302037223 */ /* 0x000fc8000000000e */
[----:B0-----:R-:W-:Y:S01]  /*2f90*/  FFMA R11, R0, R3, R2 ;  /* 0x00000003000b7223 */ /* 0x001fe20000000002 */
[----:B-1----:R-:W-:Y:S06]  /*2fa0*/  @!P0 BRA `(.L_x_57) ;  /* 0x0000000000088947 */ /* 0x002fec0003800000 */
[----:B--2---:R-:W-:-:S07]  /*2fb0*/  MOV R4, 0x2fd0 ;  /* 0x00002fd000047802 */ /* 0x004fce0000000f00 */
[----:B---34-:R-:W-:Y:S05]  /*2fc0*/  CALL.REL.NOINC `($__internal_0_$__cuda_sm3x_div_rn_noftz_f32_slowpath) ;  /* 0x0000001000947944 */ /* 0x018fea0003c00000 */
.L_x_57:
[----:B------:R-:W-:Y:S05]  /*2fd0*/  BSYNC.RECONVERGENT B2 ;  /* 0x0000000000027941 */ /* 0x000fea0003800200 */
.L_x_56:
[----:B------:R-:W5:Y:S01]  /*2fe0*/  LDL R14, [UR6+0x4] ;  /* 0x00000406ff0e7983 */ /* 0x000f620008100800 */
[----:B------:R-:W0:Y:S01]  /*2ff0*/  MUFU.RCP R0, R19 ;  /* 0x0000001300007308 */ /* 0x000e220000001000 */
[----:B------:R-:W-:Y:S02]  /*3000*/  BSSY.RECONVERGENT B2, `(.L_x_58) ;  /* 0x000000c000027945 */ /* 0x000fe40003800200 */
[----:B------:R1:W-:Y:S01]  /*3010*/  STL [UR6], R11 ;  /* 0x0000000bff007987 */ /* 0x0003e20008100806 */
[----:B0-----:R-:W-:-:S04]  /*3020*/  FFMA R3, R0, -R19, 1 ;  /* 0x3f80000000037423 */ /* 0x001fc80000000813 */
[----:B------:R-:W-:Y:S01]  /*3030*/  FFMA R0, R0, R3, R0 ;  /* 0x0000000300007223 */ /* 0x000fe20000000000 */
[----:B-----5:R-:W0:Y:S03]  /*3040*/  FCHK P0, R14, R19 ;  /* 0x000000130e007302 */ /* 0x020e260000000000 */
[----:B------:R-:W-:-:S04]  /*3050*/  FFMA R2, R0, R14, RZ ;  /* 0x0000000e00027223 */ /* 0x000fc800000000ff */
[----:B------:R-:W-:-:S04]  /*3060*/  FFMA R3, R2, -R19, R14 ;  /* 0x8000001302037223 */ /* 0x000fc8000000000e */
[----:B------:R-:W-:Y:S01]  /*3070*/  FFMA R2, R0, R3, R2 ;  /* 0x0000000300027223 */ /* 0x000fe20000000002 */
[----:B01----:R-:W-:Y:S06]  /*3080*/  @!P0 BRA `(.L_x_59) ;  /* 0x00000000000c8947 */ /* 0x003fec0003800000 */
[----:B--2---:R-:W-:-:S07]  /*3090*/  MOV R4, 0x30b0 ;  /* 0x000030b000047802 */ /* 0x004fce0000000f00 */
[----:B---34-:R-:W-:Y:S05]  /*30a0*/  CALL.REL.NOINC `($__internal_0_$__cuda_sm3x_div_rn_noftz_f32_slowpath) ;  /* 0x00000010005c7944 */ /* 0x018fea0003c00000 */
[----:B------:R-:W-:-:S07]  /*30b0*/  MOV R2, R11 ;  /* 0x0000000b00027202 */ /* 0x000fce0000000f00 */
.L_x_59:
[----:B------:R-:W-:Y:S05]  /*30c0*/  BSYNC.RECONVERGENT B2 ;  /* 0x0000000000027941 */ /* 0x000fea0003800200 */
.L_x_58:
[----:B------:R-:W5:Y:S01]  /*30d0*/  LDL R14, [UR6+0x8] ;  /* 0x00000806ff0e7983 */ /* 0x000f620008100800 */
[----:B------:R-:W0:Y:S01]  /*30e0*/  MUFU.RCP R0, R19 ;  /* 0x0000001300007308 */ /* 0x000e220000001000 */
[----:B------:R-:W-:Y:S02]  /*30f0*/  BSSY.RECONVERGENT B2, `(.L_x_60) ;  /* 0x000000b000027945 */ /* 0x000fe40003800200 */
[----:B------:R1:W-:Y:S01]  /*3100*/  STL [UR6+0x4], R2 ;  /* 0x00000402ff007987 */ /* 0x0003e20008100806 */
[----:B0-----:R-:W-:-:S04]  /*3110*/  FFMA R3, R0, -R19, 1 ;  /* 0x3f80000000037423 */ /* 0x001fc80000000813 */
[----:B------:R-:W-:Y:S01]  /*3120*/  FFMA R0, R0, R3, R0 ;  /* 0x0000000300007223 */ /* 0x000fe20000000000 */
[----:B-----5:R-:W0:Y:S03]  /*3130*/  FCHK P0, R14, R19 ;  /* 0x000000130e007302 */ /* 0x020e260000000000 */
[----:B------:R-:W-:-:S04]  /*3140*/  FFMA R3, R0, R14, RZ ;  /* 0x0000000e00037223 */ /* 0x000fc800000000ff */
[----:B--2---:R-:W-:-:S04]  /*3150*/  FFMA R4, R3, -R19, R14 ;  /* 0x8000001303047223 */ /* 0x004fc8000000000e */
[----:B------:R-:W-:Y:S01]  /*3160*/  FFMA R11, R0, R4, R3 ;  /* 0x00000004000b7223 */ /* 0x000fe20000000003 */
[----:B01----:R-:W-:Y:S06]  /*3170*/  @!P0 BRA `(.L_x_61) ;  /* 0x0000000000088947 */ /* 0x003fec0003800000 */
[----:B------:R-:W-:-:S07]  /*3180*/  MOV R4, 0x31a0 ;  /* 0x000031a000047802 */ /* 0x000fce0000000f00 */
[----:B---34-:R-:W-:Y:S05]  /*3190*/  CALL.REL.NOINC `($__internal_0_$__cuda_sm3x_div_rn_noftz_f32_slowpath) ;  /* 0x0000001000207944 */ /* 0x018fea0003c00000 */
.L_x_61:
[----:B------:R-:W-:Y:S05]  /*31a0*/  BSYNC.RECONVERGENT B2 ;  /* 0x0000000000027941 */ /* 0x000fea0003800200 */
.L_x_60:
[----:B------:R-:W2:Y:S01]  /*31b0*/  LDL R14, [UR6+0xc] ;  /* 0x00000c06ff0e7983 */ /* 0x000ea20008100800 */
[----:B------:R-:W0:Y:S01]  /*31c0*/  MUFU.RCP R0, R19 ;  /* 0x0000001300007308 */ /* 0x000e220000001000 */
[----:B------:R-:W-:Y:S02]  /*31d0*/  BSSY.RECONVERGENT B2, `(.L_x_62) ;  /* 0x000000c000027945 */ /* 0x000fe40003800200 */
[----:B------:R1:W-:Y:S01]  /*31e0*/  STL [UR6+0x8], R11 ;  /* 0x0000080bff007987 */ /* 0x0003e20008100806 */
[----:B0-----:R-:W-:-:S04]  /*31f0*/  FFMA R3, R0, -R19, 1 ;  /* 0x3f80000000037423 */ /* 0x001fc80000000813 */
[----:B------:R-:W-:Y:S01]  /*3200*/  FFMA R0, R0, R3, R0 ;  /* 0x0000000300007223 */ /* 0x000fe20000000000 */
[----:B--2---:R-:W0:Y:S03]  /*3210*/  FCHK P0, R14, R19 ;  /* 0x000000130e007302 */ /* 0x004e260000000000 */
[----:B------:R-:W-:-:S04]  /*3220*/  FFMA R2, R0, R14, RZ ;  /* 0x0000000e00027223 */ /* 0x000fc800000000ff */
[----:B------:R-:W-:-:S04]  /*3230*/  FFMA R3, R2, -R19, R14 ;  /* 0x8000001302037223 */ /* 0x000fc8000000000e */
[----:B------:R-:W-:Y:S01]  /*3240*/  FFMA R2, R0, R3, R2 ;  /* 0x0000000300027223 */ /* 0x000fe20000000002 */
[----:B01----:R-:W-:Y:S06]  /*3250*/  @!P0 BRA `(.L_x_63) ;  /* 0x00000000000c8947 */ /* 0x003fec0003800000 */
[----:B------:R-:W-:-:S07]  /*3260*/  MOV R4, 0x3280 ;  /* 0x0000328000047802 */ /* 0x000fce0000000f00 */
[----:B---34-:R-:W-:Y:S05]  /*3270*/  CALL.REL.NOINC `($__internal_0_$__cuda_sm3x_div_rn_noftz_f32_slowpath) ;  /* 0x0000000c00e87944 */ /* 0x018fea0003c00000 */
[----:B------:R-:W-:-:S07]  /*3280*/  MOV R2, R11 ;  /* 0x0000000b00027202 */ /* 0x000fce0000000f00 */
.L_x_63:
[----:B------:R-:W-:Y:S05]  /*3290*/  BSYNC.RECONVERGENT B2 ;  /* 0x0000000000027941 */ /* 0x000fea0003800200 */
.L_x_62:
        /* <DEDUP_REMOVED lines=13> */
.L_x_65:
[----:B------:R-:W-:Y:S05]  /*3370*/  BSYNC.RECONVERGENT B2 ;  /* 0x0000000000027941 */ /* 0x000fea0003800200 */
.L_x_64:
        /* <DEDUP_REMOVED lines=14> */
.L_x_67:
[----:B------:R-:W-:Y:S05]  /*3460*/  BSYNC.RECONVERGENT B2 ;  /* 0x0000000000027941 */ /* 0x000fea0003800200 */
.L_x_66:
        /* <DEDUP_REMOVED lines=13> */
.L_x_69:
[----:B------:R-:W-:Y:S05]  /*3540*/  BSYNC.RECONVERGENT B2 ;  /* 0x0000000000027941 */ /* 0x000fea0003800200 */
.L_x_68:
        /* <DEDUP_REMOVED lines=14> */
.L_x_71:
[----:B------:R-:W-:Y:S05]  /*3630*/  BSYNC.RECONVERGENT B2 ;  /* 0x0000000000027941 */ /* 0x000fea0003800200 */
.L_x_70:
[----:B------:R0:W-:Y:S01]  /*3640*/  STL [UR6+0x1c], R0 ;  /* 0x00001c00ff007987 */ /* 0x0001e20008100806 */
[----:B------:R-:W-:-:S12]  /*3650*/  UIADD3 UR4, UPT, UPT, UR4, 0x8, URZ ;  /* 0x0000000804047890 */ /* 0x000fd8000fffe0ff */
.L_x_55:
        /* <DEDUP_REMOVED lines=8> */
[----:B0-----:R-:W0:Y:S01]  /*36e0*/  MUFU.RCP R0, R19 ;  /* 0x0000001300007308 */ /* 0x001e220000001000 */
[----:B------:R-:W-:Y:S01]  /*36f0*/  BSSY.RECONVERGENT B2, `(.L_x_73) ;  /* 0x000000a000027945 */ /* 0x000fe20003800200 */
[----:B0-----:R-:W-:-:S04]  /*3700*/  FFMA R3, R0, -R19, 1 ;  /* 0x3f80000000037423 */ /* 0x001fc80000000813 */
[----:B------:R-:W-:Y:S02]  /*3710*/  FFMA R0, R0, R3, R0 ;  /* 0x0000000300007223 */ /* 0x000fe40000000000 */
[----:B-----5:R-:W0:Y:S02]  /*3720*/  FCHK P0, R14, R19 ;  /* 0x000000130e007302 */ /* 0x020e240000000000 */
[----:B------:R-:W-:-:S04]  /*3730*/  FFMA R2, R0, R14, RZ ;  /* 0x0000000e00027223 */ /* 0x000fc800000000ff */
[----:B------:R-:W-:-:S04]  /*3740*/  FFMA R3, R2, -R19, R14 ;  /* 0x8000001302037223 */ /* 0x000fc8000000000e */
[----:B------:R-:W-:Y:S01]  /*3750*/  FFMA R11, R0, R3, R2 ;  /* 0x00000003000b7223 */ /* 0x000fe20000000002 */
[----:B0-----:R-:W-:Y:S06]  /*3760*/  @!P0 BRA `(.L_x_74) ;  /* 0x0000000000088947 */ /* 0x001fec0003800000 */
[----:B--2---:R-:W-:-:S07]  /*3770*/  MOV R4, 0x3790 ;  /* 0x0000379000047802 */ /* 0x004fce0000000f00 */
[----:B---34-:R-:W-:Y:S05]  /*3780*/  CALL.REL.NOINC `($__internal_0_$__cuda_sm3x_div_rn_noftz_f32_slowpath) ;  /* 0x0000000800a47944 */ /* 0x018fea0003c00000 */
.L_x_74:
[----:B------:R-:W-:Y:S05]  /*3790*/  BSYNC.RECONVERGENT B2 ;  /* 0x0000000000027941 */ /* 0x000fea0003800200 */
.L_x_73:
        /* <DEDUP_REMOVED lines=14> */
.L_x_76:
[----:B------:R-:W-:Y:S05]  /*3880*/  BSYNC.RECONVERGENT B2 ;  /* 0x0000000000027941 */ /* 0x000fea0003800200 */
.L_x_75:
        /* <DEDUP_REMOVED lines=13> */
.L_x_78:
[----:B------:R-:W-:Y:S05]  /*3960*/  BSYNC.RECONVERGENT B2 ;  /* 0x0000000000027941 */ /* 0x000fea0003800200 */
.L_x_77:
        /* <DEDUP_REMOVED lines=14> */
.L_x_80:
[----:B------:R-:W-:Y:S05]  /*3a50*/  BSYNC.RECONVERGENT B2 ;  /* 0x0000000000027941 */ /* 0x000fea0003800200 */
.L_x_79:
[----:B------:R0:W-:Y:S01]  /*3a60*/  STL [UR5+0xc], R0 ;  /* 0x00000c00ff007987 */ /* 0x0001e20008100805 */
[----:B------:R-:W-:-:S12]  /*3a70*/  UIADD3 UR4, UPT, UPT, UR4, 0x4, URZ ;  /* 0x0000000404047890 */ /* 0x000fd8000fffe0ff */
.L_x_72:
[----:B------:R-:W-:-:S09]  /*3a80*/  UISETP.NE.AND UP0, UPT, UR6, URZ, UPT ;  /* 0x000000ff0600728c */ /* 0x000fd2000bf05270 */
[----:B------:R-:W-:Y:S05]  /*3a90*/  BRA.U !UP0, `(.L_x_54) ;  /* 0x0000000108507547 */ /* 0x000fea000b800000 */
[----:B------:R-:W-:Y:S02]  /*3aa0*/  UIMAD UR5, UR4, 0x4, UR17 ;  /* 0x00000004040578a4 */ /* 0x000fe4000f8e0211 */
[----:B------:R-:W-:-:S12]  /*3ab0*/  UIADD3 UR4, UPT, UPT, -UR6, URZ, URZ ;  /* 0x000000ff06047290 */ /* 0x000fd8000fffe1ff */
.L_x_83:
[----:B-1----:R-:W5:Y:S01]  /*3ac0*/  LDL R14, [UR5] ;  /* 0x00000005ff0e7983 */ /* 0x002f620008100800 */
[----:B0-----:R-:W0:Y:S01]  /*3ad0*/  MUFU.RCP R0, R19 ;  /* 0x0000001300007308 */ /* 0x001e220000001000 */
[----:B------:R-:W-:Y:S01]  /*3ae0*/  UIADD3 UR4, UPT, UPT, UR4, 0x1, URZ ;  /* 0x0000000104047890 */ /* 0x000fe2000fffe0ff */
[----:B------:R-:W-:Y:S03]  /*3af0*/  BSSY.RECONVERGENT B2, `(.L_x_81) ;  /* 0x000000b000027945 */ /* 0x000fe60003800200 */
[----:B------:R-:W-:Y:S01]  /*3b00*/  UISETP.NE.AND UP0, UPT, UR4, URZ, UPT ;  /* 0x000000ff0400728c */ /* 0x000fe2000bf05270 */
[----:B0-----:R-:W-:-:S04]  /*3b10*/  FFMA R3, R0, -R19, 1 ;  /* 0x3f80000000037423 */ /* 0x001fc80000000813 */
[----:B------:R-:W-:Y:S01]  /*3b20*/  FFMA R0, R0, R3, R0 ;  /* 0x0000000300007223 */ /* 0x000fe20000000000 */
[----:B-----5:R-:W0:Y:S03]  /*3b30*/  FCHK P0, R14, R19 ;  /* 0x000000130e007302 */ /* 0x020e260000000000 */
[----:B------:R-:W-:-:S04]  /*3b40*/  FFMA R2, R0, R14, RZ ;  /* 0x0000000e00027223 */ /* 0x000fc800000000ff */
[----:B------:R-:W-:-:S04]  /*3b50*/  FFMA R3, R2, -R19, R14 ;  /* 0x8000001302037223 */ /* 0x000fc8000000000e */
[----:B------:R-:W-:Y:S01]  /*3b60*/  FFMA R11, R0, R3, R2 ;  /* 0x00000003000b7223 */ /* 0x000fe20000000002 */
[----:B0-----:R-:W-:Y:S06]  /*3b70*/  @!P0 BRA `(.L_x_82) ;  /* 0x0000000000088947 */ /* 0x001fec0003800000 */
[----:B--2---:R-:W-:-:S07]  /*3b80*/  MOV R4, 0x3ba0 ;  /* 0x00003ba000047802 */ /* 0x004fce0000000f00 */
[----:B---34-:R-:W-:Y:S05]  /*3b90*/  CALL.REL.NOINC `($__internal_0_$__cuda_sm3x_div_rn_noftz_f32_slowpath) ;  /* 0x0000000400a07944 */ /* 0x018fea0003c00000 */
.L_x_82:
[----:B------:R-:W-:Y:S05]  /*3ba0*/  BSYNC.RECONVERGENT B2 ;  /* 0x0000000000027941 */ /* 0x000fea0003800200 */
.L_x_81:
[----:B------:R0:W-:Y:S01]  /*3bb0*/  STL [UR5], R11 ;  /* 0x0000000bff007987 */ /* 0x0001e20008100805 */
[----:B------:R-:W-:Y:S01]  /*3bc0*/  UIADD3 UR5, UPT, UPT, UR5, 0x4, URZ ;  /* 0x0000000405057890 */ /* 0x000fe2000fffe0ff */
[----:B------:R-:W-:Y:S11]  /*3bd0*/  BRA.U UP0, `(.L_x_83) ;  /* 0xfffffffd00b87547 */ /* 0x000ff6000b83ffff */
.L_x_54:
[----:B------:R-:W-:Y:S01]  /*3be0*/  UISETP.GE.U32.AND UP0, UPT, UR7, 0xf, UPT ;  /* 0x0000000f0700788c */ /* 0x000fe2000bf06070 */
[----:B------:R-:W-:Y:S01]  /*3bf0*/  ISETP.NE.AND P2, PT, RZ, UR8, PT ;  /* 0x00000008ff007c0c */ /* 0x000fe2000bf45270 */
[----:B------:R-:W-:-:S07]  /*3c00*/  UMOV UR4, URZ ;  /* 0x000000ff00047c82 */ /* 0x000fce0008000000 */
[----:B------:R-:W-:Y:S05]  /*3c10*/  BRA.U !UP0, `(.L_x_84) ;  /* 0x0000000108947547 */ /* 0x000fea000b800000 */
[----:B------:R-:W5:Y:S01]  /*3c20*/  LDCU.64 UR6, c[0x0][0x398] ;  /* 0x00007300ff0677ac */ /* 0x000f620008000a00 */
[----:B0-----:R-:W-:Y:S01]  /*3c30*/  IADD3 R16, PT, PT, R1, 0x20, RZ ;  /* 0x0000002001107810 */ /* 0x001fe20007ffe0ff */
[----:B------:R-:W0:Y:S01]  /*3c40*/  LDCU UR4, c[0x0][0x3a8] ;  /* 0x00007500ff0477ac */ /* 0x000e220008000800 */
[----:B-----5:R-:W-:-:S04]  /*3c50*/  LEA R0, P0, R20, UR6, 0x2 ;  /* 0x0000000614007c11 */ /* 0x020fc8000f8010ff */
[----:B------:R-:W-:Y:S01]  /*3c60*/  IADD3 R0, P1, PT, R0, 0x20, RZ ;  /* 0x0000002000007810 */ /* 0x000fe20007f3e0ff */
[----:B0-----:R-:W-:Y:S01]  /*3c70*/  ULOP3.LUT UR4, UR4, 0x7ffffff0, URZ, 0xc0, !UPT ;  /* 0x7ffffff004047892 */ /* 0x001fe2000f8ec0ff */
[----:B------:R-:W-:-:S03]  /*3c80*/  LEA.HI.X R19, R20, UR7, R17, 0x2, P0 ;  /* 0x0000000714137c11 */ /* 0x000fc600080f1411 */
[----:B------:R-:W-:Y:S01]  /*3c90*/  UIADD3 UR5, UPT, UPT, -UR4, URZ, URZ ;  /* 0x000000ff04057290 */ /* 0x000fe2000fffe1ff */
[----:B------:R-:W-:-:S11]  /*3ca0*/  IADD3.X R19, PT, PT, RZ, R19, RZ, P1, !PT ;  /* 0x00000013ff137210 */ /* 0x000fd60000ffe4ff */
.L_x_85:
[----:B0-----:R-:W5:Y:S04]  /*3cb0*/  LDL.128 R24, [R16+-0x20] ;  /* 0xffffe00010187983 */ /* 0x001f680000100c00 */
[----:B-1----:R-:W5:Y:S04]  /*3cc0*/  LDL.128 R12, [R16+-0x10] ;  /* 0xfffff000100c7983 */ /* 0x002f680000100c00 */
[----:B------:R-:W5:Y:S04]  /*3cd0*/  LDL.128 R8, [R16] ;  /* 0x0000000010087983 */ /* 0x000f680000100c00 */
[----:B--234-:R0:W2:Y:S01]  /*3ce0*/  LDL.128 R4, [R16+0x10] ;  /* 0x0000100010047983 */ /* 0x01c0a20000100c00 */
[----:B------:R-:W-:Y:S01]  /*3cf0*/  MOV R2, R0 ;  /* 0x0000000000027202 */ /* 0x000fe20000000f00 */
[----:B------:R-:W-:Y:S01]  /*3d00*/  UIADD3 UR5, UPT, UPT, UR5, 0x10, URZ ;  /* 0x0000001005057890 */ /* 0x000fe2000fffe0ff */
[----:B------:R-:W-:-:S02]  /*3d10*/  MOV R3, R19 ;  /* 0x0000001300037202 */ /* 0x000fc40000000f00 */
[----:B------:R-:W-:Y:S01]  /*3d20*/  IADD3 R0, P0, PT, R2, 0x40, RZ ;  /* 0x0000004002007810 */ /* 0x000fe20007f1e0ff */
[----:B------:R-:W-:Y:S01]  /*3d30*/  UISETP.NE.AND UP0, UPT, UR5, URZ, UPT ;  /* 0x000000ff0500728c */ /* 0x000fe2000bf05270 */
[----:B0-----:R-:W-:Y:S02]  /*3d40*/  IADD3 R16, PT, PT, R16, 0x40, RZ ;  /* 0x0000004010107810 */ /* 0x001fe40007ffe0ff */
[----:B------:R-:W-:Y:S01]  /*3d50*/  IADD3.X R19, PT, PT, RZ, R3, RZ, P0, !PT ;  /* 0x00000003ff137210 */ /* 0x000fe200007fe4ff */
[----:B-----5:R0:W-:Y:S04]  /*3d60*/  STG.E desc[UR14][R2.64+-0x20], R24 ;  /* 0xffffe01802007986 */ /* 0x0201e8000c10190e */
[----:B------:R0:W-:Y:S04]  /*3d70*/  STG.E desc[UR14][R2.64+-0x1c], R25 ;  /* 0xffffe41902007986 */ /* 0x0001e8000c10190e */
        /* <DEDUP_REMOVED lines=10> */
[----:B--2---:R0:W-:Y:S04]  /*3e20*/  STG.E desc[UR14][R2.64+0x10], R4 ;  /* 0x0000100402007986 */ /* 0x0041e8000c10190e */
[----:B------:R0:W-:Y:S04]  /*3e30*/  STG.E desc[UR14][R2.64+0x14], R5 ;  /* 0x0000140502007986 */ /* 0x0001e8000c10190e */
[----:B------:R0:W-:Y:S04]  /*3e40*/  STG.E desc[UR14][R2.64+0x18], R6 ;  /* 0x0000180602007986 */ /* 0x0001e8000c10190e */
[----:B------:R0:W-:Y:S01]  /*3e50*/  STG.E desc[UR14][R2.64+0x1c], R7 ;  /* 0x00001c0702007986 */ /* 0x0001e2000c10190e */
[----:B------:R-:W-:Y:S05]  /*3e60*/  BRA.U UP0, `(.L_x_85) ;  /* 0xfffffffd00907547 */ /* 0x000fea000b83ffff */
.L_x_84:
[----:B------:R-:W-:Y:S05]  /*3e70*/  @!P2 EXIT ;  /* 0x000000000000a94d */ /* 0x000fea0003800000 */
[----:B------:R-:W5:Y:S01]  /*3e80*/  LDCU UR5, c[0x0][0x3a8] ;  /* 0x00007500ff0577ac */ /* 0x000f620008000800 */
[----:B------:R-:W-:Y:S02]  /*3e90*/  UISETP.GE.U32.AND UP0, UPT, UR8, 0x8, UPT ;  /* 0x000000080800788c */ /* 0x000fe4000bf06070 */
[----:B-----5:R-:W-:-:S06]  /*3ea0*/  ULOP3.LUT UR7, UR5, 0x7, URZ, 0xc0, !UPT ;  /* 0x0000000705077892 */ /* 0x020fcc000f8ec0ff */
[----:B------:R-:W-:Y:S01]  /*3eb0*/  ISETP.NE.AND P1, PT, RZ, UR7, PT ;  /* 0x00000007ff007c0c */ /* 0x000fe2000bf25270 */
[----:B------:R-:W-:-:S12]  /*3ec0*/  BRA.U !UP0, `(.L_x_86) ;  /* 0x0000000108447547 */ /* 0x000fd8000b800000 */
[----:B------:R-:W-:Y:S01]  /*3ed0*/  ULEA UR6, UR4, UR17, 0x2 ;  /* 0x0000001104067291 */ /* 0x000fe2000f8e10ff */
[----:B------:R-:W5:Y:S08]  /*3ee0*/  LDCU.64 UR8, c[0x0][0x398] ;  /* 0x00007300ff0877ac */ /* 0x000f700008000a00 */
[----:B01----:R-:W5:Y:S04]  /*3ef0*/  LDL.128 R8, [UR6] ;  /* 0x00000006ff087983 */ /* 0x003f680008100c00 */
[----:B--234-:R-:W2:Y:S01]  /*3f00*/  LDL.128 R4, [UR6+0x10] ;  /* 0x00001006ff047983 */ /* 0x01cea20008100c00 */
[----:B------:R-:W-:Y:S01]  /*3f10*/  IADD3 R0, P0, PT, R20, UR4, RZ ;  /* 0x0000000414007c10 */ /* 0x000fe2000ff1e0ff */
[----:B------:R-:W-:-:S03]  /*3f20*/  UIADD3 UR4, UPT, UPT, UR4, 0x8, URZ ;  /* 0x0000000804047890 */ /* 0x000fc6000fffe0ff */
[----:B------:R-:W-:Y:S02]  /*3f30*/  IADD3.X R3, PT, PT, RZ, R17, RZ, P0, !PT ;  /* 0x00000011ff037210 */ /* 0x000fe400007fe4ff */
[----:B-----5:R-:W-:-:S04]  /*3f40*/  LEA R2, P0, R0, UR8, 0x2 ;  /* 0x0000000800027c11 */ /* 0x020fc8000f8010ff */
[----:B------:R-:W-:-:S05]  /*3f50*/  LEA.HI.X R3, R0, UR9, R3, 0x2, P0 ;  /* 0x0000000900037c11 */ /* 0x000fca00080f1403 */
[----:B------:R0:W-:Y:S04]  /*3f60*/  STG.E desc[UR14][R2.64], R8 ;  /* 0x0000000802007986 */ /* 0x0001e8000c10190e */
[----:B------:R0:W-:Y:S04]  /*3f70*/  STG.E desc[UR14][R2.64+0x4], R9 ;  /* 0x0000040902007986 */ /* 0x0001e8000c10190e */
[----:B------:R0:W-:Y:S04]  /*3f80*/  STG.E desc[UR14][R2.64+0x8], R10 ;  /* 0x0000080a02007986 */ /* 0x0001e8000c10190e */
[----:B------:R0:W-:Y:S04]  /*3f90*/  STG.E desc[UR14][R2.64+0xc], R11 ;  /* 0x00000c0b02007986 */ /* 0x0001e8000c10190e */
[----:B--2---:R0:W-:Y:S04]  /*3fa0*/  STG.E desc[UR14][R2.64+0x10], R4 ;  /* 0x0000100402007986 */ /* 0x0041e8000c10190e */
[----:B------:R0:W-:Y:S04]  /*3fb0*/  STG.E desc[UR14][R2.64+0x14], R5 ;  /* 0x0000140502007986 */ /* 0x0001e8000c10190e */
[----:B------:R0:W-:Y:S04]  /*3fc0*/  STG.E desc[UR14][R2.64+0x18], R6 ;  /* 0x0000180602007986 */ /* 0x0001e8000c10190e */
[----:B------:R0:W-:Y:S02]  /*3fd0*/  STG.E desc[UR14][R2.64+0x1c], R7 ;  /* 0x00001c0702007986 */ /* 0x0001e4000c10190e */
.L_x_86:
[----:B------:R-:W-:Y:S05]  /*3fe0*/  @!P1 EXIT ;  /* 0x000000000000994d */ /* 0x000fea0003800000 */
[----:B------:R-:W-:Y:S02]  /*3ff0*/  UISETP.GE.U32.AND UP0, UPT, UR7, 0x4, UPT ;  /* 0x000000040700788c */ /* 0x000fe4000bf06070 */
[----:B------:R-:W-:-:S06]  /*4000*/  ULOP3.LUT UR6, UR5, 0x3, URZ, 0xc0, !UPT ;  /* 0x0000000305067892 */ /* 0x000fcc000f8ec0ff */
[----:B------:R-:W-:Y:S01]  /*4010*/  ISETP.NE.AND P1, PT, RZ, UR6, PT ;  /* 0x00000006ff007c0c */ /* 0x000fe2000bf25270 */
[----:B------:R-:W-:-:S12]  /*4020*/  BRA.U !UP0, `(.L_x_87) ;  /* 0x0000000108307547 */ /* 0x000fd8000b800000 */
[----:B------:R-:W-:Y:S01]  /*4030*/  ULEA UR5, UR4, UR17, 0x2 ;  /* 0x0000001104057291 */ /* 0x000fe2000f8e10ff */
[----:B------:R-:W5:Y:S08]  /*4040*/  LDCU.64 UR8, c[0x0][0x398] ;  /* 0x00007300ff0877ac */ /* 0x000f700008000a00 */
[----:B01234-:R-:W2:Y:S01]  /*4050*/  LDL.128 R4, [UR5] ;  /* 0x00000005ff047983 */ /* 0x01fea20008100c00 */
[----:B------:R-:W-:Y:S01]  /*4060*/  IADD3 R0, P0, PT, R20, UR4, RZ ;  /* 0x0000000414007c10 */ /* 0x000fe2000ff1e0ff */
[----:B------:R-:W-:-:S03]  /*4070*/  UIADD3 UR4, UPT, UPT, UR4, 0x4, URZ ;  /* 0x0000000404047890 */ /* 0x000fc6000fffe0ff */
[----:B------:R-:W-:Y:S02]  /*4080*/  IADD3.X R3, PT, PT, RZ, R17, RZ, P0, !PT ;  /* 0x00000011ff037210 */ /* 0x000fe400007fe4ff */
[----:B-----5:R-:W-:-:S04]  /*4090*/  LEA R2, P0, R0, UR8, 0x2 ;  /* 0x0000000800027c11 */ /* 0x020fc8000f8010ff */
[----:B------:R-:W-:-:S05]  /*40a0*/  LEA.HI.X R3, R0, UR9, R3, 0x2, P0 ;  /* 0x0000000900037c11 */ /* 0x000fca00080f1403 */
[----:B--2---:R0:W-:Y:S04]  /*40b0*/  STG.E desc[UR14][R2.64], R4 ;  /* 0x0000000402007986 */ /* 0x0041e8000c10190e */
[----:B------:R0:W-:Y:S04]  /*40c0*/  STG.E desc[UR14][R2.64+0x4], R5 ;  /* 0x0000040502007986 */ /* 0x0001e8000c10190e */
[----:B------:R0:W-:Y:S04]  /*40d0*/  STG.E desc[UR14][R2.64+0x8], R6 ;  /* 0x0000080602007986 */ /* 0x0001e8000c10190e */
[----:B------:R0:W-:Y:S02]  /*40e0*/  STG.E desc[UR14][R2.64+0xc], R7 ;  /* 0x00000c0702007986 */ /* 0x0001e4000c10190e */
.L_x_87:
[----:B------:R-:W-:Y:S05]  /*40f0*/  @!P1 EXIT ;  /* 0x000000000000994d */ /* 0x000fea0003800000 */
[----:B------:R-:W5:Y:S01]  /*4100*/  LDCU.64 UR8, c[0x0][0x398] ;  /* 0x00007300ff0877ac */ /* 0x000f620008000a00 */
[----:B012---:R-:W-:Y:S01]  /*4110*/  IADD3 R7, P0, PT, R20, UR4, RZ ;  /* 0x0000000414077c10 */ /* 0x007fe2000ff1e0ff */
[----:B------:R-:W-:-:S03]  /*4120*/  UIMAD UR5, UR4, 0x4, UR17 ;  /* 0x00000004040578a4 */ /* 0x000fc6000f8e0211 */
[----:B------:R-:W-:Y:S01]  /*4130*/  IADD3.X R2, PT, PT, RZ, R17, RZ, P0, !PT ;  /* 0x00000011ff027210 */ /* 0x000fe200007fe4ff */
[----:B------:R-:W-:Y:S01]  /*4140*/  UIADD3 UR4, UPT, UPT, -UR6, URZ, URZ ;  /* 0x000000ff06047290 */ /* 0x000fe2000fffe1ff */
[----:B-----5:R-:W-:-:S04]  /*4150*/  LEA R0, P1, R7, UR8, 0x2 ;  /* 0x0000000807007c11 */ /* 0x020fc8000f8210ff */
[----:B------:R-:W-:-:S09]  /*4160*/  LEA.HI.X R7, R7, UR9, R2, 0x2, P1 ;  /* 0x0000000907077c11 */ /* 0x000fd200088f1402 */
.L_x_88:
[----:B0-----:R-:W2:Y:S01]  /*4170*/  LDL R5, [UR5] ;  /* 0x00000005ff057983 */ /* 0x001ea20008100800 */
[----:B------:R-:W-:Y:S01]  /*4180*/  MOV R2, R0 ;  /* 0x0000000000027202 */ /* 0x000fe20000000f00 */
[----:B------:R-:W-:Y:S01]  /*4190*/  UIADD3 UR4, UPT, UPT, UR4, 0x1, URZ ;  /* 0x0000000104047890 */ /* 0x000fe2000fffe0ff */
[----:B------:R-:W-:Y:S01]  /*41a0*/  MOV R3, R7 ;  /* 0x0000000700037202 */ /* 0x000fe20000000f00 */
[----:B------:R-:W-:Y:S01]  /*41b0*/  UIADD3 UR5, UPT, UPT, UR5, 0x4, URZ ;  /* 0x0000000405057890 */ /* 0x000fe2000fffe0ff */
[----:B------:R-:W-:Y:S01]  /*41c0*/  IADD3 R0, P0, PT, R0, 0x4, RZ ;  /* 0x0000000400007810 */ /* 0x000fe20007f1e0ff */
[----:B------:R-:W-:-:S03]  /*41d0*/  UISETP.NE.AND UP0, UPT, UR4, URZ, UPT ;  /* 0x000000ff0400728c */ /* 0x000fc6000bf05270 */
[----:B------:R-:W-:Y:S01]  /*41e0*/  IADD3.X R7, PT, PT, RZ, R7, RZ, P0, !PT ;  /* 0x00000007ff077210 */ /* 0x000fe200007fe4ff */
[----:B--2---:R0:W-:Y:S05]  /*41f0*/  STG.E desc[UR14][R2.64], R5 ;  /* 0x0000000502007986 */ /* 0x0041ea000c10190e */
[----:B------:R-:W-:Y:S05]  /*4200*/  BRA.U UP0, `(.L_x_88) ;  /* 0xfffffffd00d87547 */ /* 0x000fea000b83ffff */
[----:B------:R-:W-:Y:S05]  /*4210*/  EXIT ;  /* 0x000000000000794d */ /* 0x000fea0003800000 */
        .weak           $__internal_0_$__cuda_sm3x_div_rn_noftz_f32_slowpath
        .type           $__internal_0_$__cuda_sm3x_div_rn_noftz_f32_slowpath,@function
        .size           $__internal_0_$__cuda_sm3x_div_rn_noftz_f32_slowpath,(.L_x_101 - $__internal_0_$__cuda_sm3x_div_rn_noftz_f32_slowpath)
$__internal_0_$__cuda_sm3x_div_rn_noftz_f32_slowpath:
[----:B------:R-:W-:Y:S01]  /*4220*/  SHF.R.U32.HI R3, RZ, 0x17, R19 ;  /* 0x00000017ff037819 */ /* 0x000fe20000011613 */
[----:B------:R-:W-:Y:S01]  /*4230*/  BSSY.RECONVERGENT B0, `(.L_x_89) ;  /* 0x0000063000007945 */ /* 0x000fe20003800200 */
[----:B------:R-:W-:Y:S02]  /*4240*/  SHF.R.U32.HI R15, RZ, 0x17, R14 ;  /* 0x00000017ff0f7819 */ /* 0x000fe4000001160e */
[----:B------:R-:W-:Y:S02]  /*4250*/  LOP3.LUT R3, R3, 0xff, RZ, 0xc0, !PT ;  /* 0x000000ff03037812 */ /* 0x000fe400078ec0ff */
[----:B------:R-:W-:Y:S02]  /*4260*/  LOP3.LUT R15, R15, 0xff, RZ, 0xc0, !PT ;  /* 0x000000ff0f0f7812 */ /* 0x000fe400078ec0ff */
[----:B------:R-:W-:Y:S02]  /*4270*/  IADD3 R2, PT, PT, R3, -0x1, RZ ;  /* 0xffffffff03027810 */ /* 0x000fe40007ffe0ff */
[----:B------:R-:W-:-:S02]  /*4280*/  IADD3 R11, PT, PT, R15, -0x1, RZ ;  /* 0xffffffff0f0b7810 */ /* 0x000fc40007ffe0ff */
[----:B------:R-:W-:Y:S02]  /*4290*/  ISETP.GT.U32.AND P0, PT, R2, 0xfd, PT ;  /* 0x000000fd0200780c */ /* 0x000fe40003f04070 */
[----:B------:R-:W-:Y:S02]  /*42a0*/  MOV R12, R19 ;  /* 0x00000013000c7202 */ /* 0x000fe40000000f00 */
[----:B------:R-:W-:-:S13]  /*42b0*/  ISETP.GT.U32.OR P0, PT, R11, 0xfd, P0 ;  /* 0x000000fd0b00780c */ /* 0x000fda0000704470 */
[----:B------:R-:W-:Y:S01]  /*42c0*/  @!P0 MOV R16, RZ ;  /* 0x000000ff00108202 */ /* 0x000fe20000000f00 */
[----:B------:R-:W-:Y:S06]  /*42d0*/  @!P0 BRA `(.L_x_90) ;  /* 0x00000000005c8947 */ /* 0x000fec0003800000 */
[----:B------:R-:W-:Y:S02]  /*42e0*/  FSETP.GTU.FTZ.AND P0, PT, |R14|, +INF , PT ;  /* 0x7f8000000e00780b */ /* 0x000fe40003f1c200 */
[----:B------:R-:W-:-:S04]  /*42f0*/  FSETP.GTU.FTZ.AND P1, PT, |R19|, +INF , PT ;  /* 0x7f8000001300780b */ /* 0x000fc80003f3c200 */
[----:B------:R-:W-:-:S13]  /*4300*/  PLOP3.LUT P0, PT, P0, P1, PT, 0xf8, 0x8f ;  /* 0x00000000008f781c */ /* 0x000fda0000703f70 */
[----:B------:R-:W-:Y:S05]  /*4310*/  @P0 BRA `(.L_x_91) ;  /* 0x00000004004c0947 */ /* 0x000fea0003800000 */
[----:B------:R-:W-:-:S13]  /*4320*/  LOP3.LUT P0, RZ, R12, 0x7fffffff, R14, 0xc8, !PT ;  /* 0x7fffffff0cff7812 */ /* 0x000fda000780c80e */
[----:B------:R-:W-:Y:S05]  /*4330*/  @!P0 BRA `(.L_x_92) ;  /* 0x00000004003c8947 */ /* 0x000fea0003800000 */
[C---:B------:R-:W-:Y:S02]  /*4340*/  FSETP.NEU.FTZ.AND P1, PT, |R14|.reuse, +INF , PT ;  /* 0x7f8000000e00780b */ /* 0x040fe40003f3d200 */
[----:B------:R-:W-:Y:S02]  /*4350*/  FSETP.NEU.FTZ.AND P2, PT, |R19|, +INF , PT ;  /* 0x7f8000001300780b */ /* 0x000fe40003f5d200 */
[----:B------:R-:W-:-:S11]  /*4360*/  FSETP.NEU.FTZ.AND P0, PT, |R14|, +INF , PT ;  /* 0x7f8000000e00780b */ /* 0x000fd60003f1d200 */
[----:B------:R-:W-:Y:S05]  /*4370*/  @!P2 BRA !P1, `(.L_x_92) ;  /* 0x00000004002ca947 */ /* 0x000fea0004800000 */
[----:B------:R-:W-:-:S04]  /*4380*/  LOP3.LUT P1, RZ, R14, 0x7fffffff, RZ, 0xc0, !PT ;  /* 0x7fffffff0eff7812 */ /* 0x000fc8000782c0ff */
[----:B------:R-:W-:-:S13]  /*4390*/  PLOP3.LUT P1, PT, P2, P1, PT, 0x2f, 0xf2 ;  /* 0x0000000000f2781c */ /* 0x000fda0001722577 */
[----:B------:R-:W-:Y:S05]  /*43a0*/  @P1 BRA `(.L_x_93) ;  /* 0x0000000400181947 */ /* 0x000fea0003800000 */
[----:B------:R-:W-:-:S04]  /*43b0*/  LOP3.LUT P1, RZ, R12, 0x7fffffff, RZ, 0xc0, !PT ;  /* 0x7fffffff0cff7812 */ /* 0x000fc8000782c0ff */
[----:B------:R-:W-:-:S13]  /*43c0*/  PLOP3.LUT P0, PT, P0, P1, PT, 0x2f, 0xf2 ;  /* 0x0000000000f2781c */ /* 0x000fda0000702577 */
[----:B------:R-:W-:Y:S05]  /*43d0*/  @P0 BRA `(.L_x_94) ;  /* 0x0000000400000947 */ /* 0x000fea0003800000 */
[----:B------:R-:W-:Y:S02]  /*43e0*/  ISETP.GE.AND P0, PT, R11, RZ, PT ;  /* 0x000000ff0b00720c */ /* 0x000fe40003f06270 */
[----:B------:R-:W-:-:S11]  /*43f0*/  ISETP.GE.AND P1, PT, R2, RZ, PT ;  /* 0x000000ff0200720c */ /* 0x000fd60003f26270 */
[----:B------:R-:W-:Y:S01]  /*4400*/  @P0 MOV R16, RZ ;  /* 0x000000ff00100202 */ /* 0x000fe20000000f00 */
[----:B------:R-:W-:Y:S01]  /*4410*/  @!P0 FFMA R14, R14, 1.84467440737095516160e+19, RZ ;  /* 0x5f8000000e0e8823 */ /* 0x000fe200000000ff */
[----:B------:R-:W-:Y:S01]  /*4420*/  @!P0 MOV R16, 0xffffffc0 ;  /* 0xffffffc000108802 */ /* 0x000fe20000000f00 */
[----:B------:R-:W-:-:S03]  /*4430*/  @!P1 FFMA R12, R19, 1.84467440737095516160e+19, RZ ;  /* 0x5f800000130c9823 */ /* 0x000fc600000000ff */
[----:B------:R-:W-:-:S07]  /*4440*/  @!P1 IADD3 R16, PT, PT, R16, 0x40, RZ ;  /* 0x0000004010109810 */ /* 0x000fce0007ffe0ff */
.L_x_90:
[----:B------:R-:W-:Y:S01]  /*4450*/  LEA R2, R3, 0xc0800000, 0x17 ;  /* 0xc080000003027811 */ /* 0x000fe200078eb8ff */
[----:B------:R-:W-:Y:S01]  /*4460*/  BSSY.RECONVERGENT B1, `(.L_x_95) ;  /* 0x0000036000017945 */ /* 0x000fe20003800200 */
[----:B------:R-:W-:Y:S02]  /*4470*/  IADD3 R15, PT, PT, R15, -0x7f, RZ ;  /* 0xffffff810f0f7810 */ /* 0x000fe40007ffe0ff */
[----:B------:R-:W-:-:S03]  /*4480*/  IADD3 R12, PT, PT, -R2, R12, RZ ;  /* 0x0000000c020c7210 */ /* 0x000fc60007ffe1ff */
[C---:B------:R-:W-:Y:S01]  /*4490*/  IMAD R14, R15.reuse, -0x800000, R14 ;  /* 0xff8000000f0e7824 */ /* 0x040fe200078e020e */
[----:B------:R-:W0:Y:S01]  /*44a0*/  MUFU.RCP R11, R12 ;  /* 0x0000000c000b7308 */ /* 0x000e220000001000 */
[----:B------:R-:W-:Y:S01]  /*44b0*/  FADD.FTZ R13, -R12, -RZ ;  /* 0x800000ff0c0d7221 */ /* 0x000fe20000010100 */
[----:B------:R-:W-:-:S04]  /*44c0*/  IADD3 R15, PT, PT, R15, 0x7f, -R3 ;  /* 0x0000007f0f0f7810 */ /* 0x000fc80007ffe803 */
[----:B------:R-:W-:Y:S01]  /*44d0*/  IADD3 R16, PT, PT, R15, R16, RZ ;  /* 0x000000100f107210 */ /* 0x000fe20007ffe0ff */
[----:B0-----:R-:W-:-:S04]  /*44e0*/  FFMA R2, R11, R13, 1 ;  /* 0x3f8000000b027423 */ /* 0x001fc8000000000d */
[----:B------:R-:W-:-:S04]  /*44f0*/  FFMA R2, R11, R2, R11 ;  /* 0x000000020b027223 */ /* 0x000fc8000000000b */
[----:B------:R-:W-:-:S04]  /*4500*/  FFMA R12, R14, R2, RZ ;  /* 0x000000020e0c7223 */ /* 0x000fc800000000ff */
[----:B------:R-:W-:-:S04]  /*4510*/  FFMA R11, R13, R12, R14 ;  /* 0x0000000c0d0b7223 */ /* 0x000fc8000000000e */
[----:B------:R-:W-:-:S04]  /*4520*/  FFMA R11, R2, R11, R12 ;  /* 0x0000000b020b7223 */ /* 0x000fc8000000000c */
[----:B------:R-:W-:-:S04]  /*4530*/  FFMA R13, R13, R11, R14 ;  /* 0x0000000b0d0d7223 */ /* 0x000fc8000000000e */
[----:B------:R-:W-:-:S05]  /*4540*/  FFMA R12, R2, R13, R11 ;  /* 0x0000000d020c7223 */ /* 0x000fca000000000b */
[----:B------:R-:W-:-:S04]  /*4550*/  SHF.R.U32.HI R3, RZ, 0x17, R12 ;  /* 0x00000017ff037819 */ /* 0x000fc8000001160c */
[----:B------:R-:W-:-:S04]  /*4560*/  LOP3.LUT R3, R3, 0xff, RZ, 0xc0, !PT ;  /* 0x000000ff03037812 */ /* 0x000fc800078ec0ff */
[----:B------:R-:W-:-:S04]  /*4570*/  IADD3 R3, PT, PT, R3, R16, RZ ;  /* 0x0000001003037210 */ /* 0x000fc80007ffe0ff */
[----:B------:R-:W-:-:S04]  /*4580*/  IADD3 R14, PT, PT, R3, -0x1, RZ ;  /* 0xffffffff030e7810 */ /* 0x000fc80007ffe0ff */
[----:B------:R-:W-:-:S13]  /*4590*/  ISETP.GE.U32.AND P0, PT, R14, 0xfe, PT ;  /* 0x000000fe0e00780c */ /* 0x000fda0003f06070 */
[----:B------:R-:W-:Y:S05]  /*45a0*/  @!P0 BRA `(.L_x_96) ;  /* 0x0000000000808947 */ /* 0x000fea0003800000 */
[----:B------:R-:W-:-:S13]  /*45b0*/  ISETP.GT.AND P0, PT, R3, 0xfe, PT ;  /* 0x000000fe0300780c */ /* 0x000fda0003f04270 */
[----:B------:R-:W-:Y:S05]  /*45c0*/  @P0 BRA `(.L_x_97) ;  /* 0x00000000006c0947 */ /* 0x000fea0003800000 */
[----:B------:R-:W-:-:S13]  /*45d0*/  ISETP.GE.AND P0, PT, R3, 0x1, PT ;  /* 0x000000010300780c */ /* 0x000fda0003f06270 */
[----:B------:R-:W-:Y:S05]  /*45e0*/  @P0 BRA `(.L_x_98) ;  /* 0x0000000000740947 */ /* 0x000fea0003800000 */
[----:B------:R-:W-:Y:S02]  /*45f0*/  ISETP.GE.AND P0, PT, R3, -0x18, PT ;  /* 0xffffffe80300780c */ /* 0x000fe40003f06270 */
[----:B------:R-:W-:-:S11]  /*4600*/  LOP3.LUT R12, R12, 0x80000000, RZ, 0xc0, !PT ;  /* 0x800000000c0c7812 */ /* 0x000fd600078ec0ff */
[----:B------:R-:W-:Y:S05]  /*4610*/  @!P0 BRA `(.L_x_98) ;  /* 0x0000000000688947 */ /* 0x000fea0003800000 */
[CCC-:B------:R-:W-:Y:S01]  /*4620*/  FFMA.RZ R14, R2.reuse, R13.reuse, R11.reuse ;  /* 0x0000000d020e7223 */ /* 0x1c0fe2000000c00b */
[CCC-:B------:R-:W-:Y:S01]  /*4630*/  FFMA.RP R15, R2.reuse, R13.reuse, R11.reuse ;  /* 0x0000000d020f7223 */ /* 0x1c0fe2000000800b */
[----:B------:R-:W-:Y:S01]  /*4640*/  FFMA.RM R11, R2, R13, R11 ;  /* 0x0000000d020b7223 */ /* 0x000fe2000000400b */
[C---:B------:R-:W-:Y:S02]  /*4650*/  IADD3 R2, PT, PT, R3.reuse, 0x20, RZ ;  /* 0x0000002003027810 */ /* 0x040fe40007ffe0ff */
[----:B------:R-:W-:Y:S02]  /*4660*/  LOP3.LUT R14, R14, 0x7fffff, RZ, 0xc0, !PT ;  /* 0x007fffff0e0e7812 */ /* 0x000fe400078ec0ff */
[C---:B------:R-:W-:Y:S02]  /*4670*/  ISETP.NE.AND P2, PT, R3.reuse, RZ, PT ;  /* 0x000000ff0300720c */ /* 0x040fe40003f45270 */
[----:B------:R-:W-:Y:S02]  /*4680*/  LOP3.LUT R14, R14, 0x800000, RZ, 0xfc, !PT ;  /* 0x008000000e0e7812 */ /* 0x000fe400078efcff */
[----:B------:R-:W-:-:S02]  /*4690*/  ISETP.NE.AND P1, PT, R3, RZ, PT ;  /* 0x000000ff0300720c */ /* 0x000fc40003f25270 */
[----:B------:R-:W-:Y:S02]  /*46a0*/  IADD3 R3, PT, PT, -R3, RZ, RZ ;  /* 0x000000ff03037210 */ /* 0x000fe40007ffe1ff */
[----:B------:R-:W-:Y:S02]  /*46b0*/  SHF.L.U32 R2, R14, R2, RZ ;  /* 0x000000020e027219 */ /* 0x000fe400000006ff */
[----:B------:R-:W-:Y:S02]  /*46c0*/  FSETP.NEU.FTZ.AND P0, PT, R15, R11, PT ;  /* 0x0000000b0f00720b */ /* 0x000fe40003f1d000 */
[----:B------:R-:W-:Y:S02]  /*46d0*/  SEL R3, R3, RZ, P2 ;  /* 0x000000ff03037207 */ /* 0x000fe40001000000 */
[----:B------:R-:W-:Y:S02]  /*46e0*/  ISETP.NE.AND P1, PT, R2, RZ, P1 ;  /* 0x000000ff0200720c */ /* 0x000fe40000f25270 */
[----:B------:R-:W-:-:S02]  /*46f0*/  SHF.R.U32.HI R14, RZ, R3, R14 ;  /* 0x00000003ff0e7219 */ /* 0x000fc4000001160e */
[----:B------:R-:W-:Y:S02]  /*4700*/  PLOP3.LUT P0, PT, P0, P1, PT, 0xf8, 0x8f ;  /* 0x00000000008f781c */ /* 0x000fe40000703f70 */
[----:B------:R-:W-:Y:S02]  /*4710*/  SHF.R.U32.HI R3, RZ, 0x1, R14 ;  /* 0x00000001ff037819 */ /* 0x000fe4000001160e */
[----:B------:R-:W-:-:S04]  /*4720*/  SEL R2, RZ, 0x1, !P0 ;  /* 0x00000001ff027807 */ /* 0x000fc80004000000 */
[----:B------:R-:W-:-:S04]  /*4730*/  LOP3.LUT R2, R2, 0x1, R3, 0xf8, !PT ;  /* 0x0000000102027812 */ /* 0x000fc800078ef803 */
[----:B------:R-:W-:-:S04]  /*4740*/  LOP3.LUT R2, R2, R14, RZ, 0xc0, !PT ;  /* 0x0000000e02027212 */ /* 0x000fc800078ec0ff */
[----:B------:R-:W-:-:S04]  /*4750*/  IADD3 R2, PT, PT, R3, R2, RZ ;  /* 0x0000000203027210 */ /* 0x000fc80007ffe0ff */
[----:B------:R-:W-:Y:S01]  /*4760*/  LOP3.LUT R12, R2, R12, RZ, 0xfc, !PT ;  /* 0x0000000c020c7212 */ /* 0x000fe200078efcff */
[----:B------:R-:W-:Y:S06]  /*4770*/  BRA `(.L_x_98) ;  /* 0x0000000000107947 */ /* 0x000fec0003800000 */
.L_x_97:
[----:B------:R-:W-:-:S04]  /*4780*/  LOP3.LUT R12, R12, 0x80000000, RZ, 0xc0, !PT ;  /* 0x800000000c0c7812 */ /* 0x000fc800078ec0ff */
[----:B------:R-:W-:Y:S01]  /*4790*/  LOP3.LUT R12, R12, 0x7f800000, RZ, 0xfc, !PT ;  /* 0x7f8000000c0c7812 */ /* 0x000fe200078efcff */
[----:B------:R-:W-:Y:S06]  /*47a0*/  BRA `(.L_x_98) ;  /* 0x0000000000047947 */ /* 0x000fec0003800000 */
.L_x_96:
[----:B------:R-:W-:-:S07]  /*47b0*/  LEA R12, R16, R12, 0x17 ;  /* 0x0000000c100c7211 */ /* 0x000fce00078eb8ff */
.L_x_98:
[----:B------:R-:W-:Y:S05]  /*47c0*/  BSYNC.RECONVERGENT B1 ;  /* 0x0000000000017941 */ /* 0x000fea0003800200 */
.L_x_95:
[----:B------:R-:W-:Y:S05]  /*47d0*/  BRA `(.L_x_99) ;  /* 0x0000000000207947 */ /* 0x000fea0003800000 */
.L_x_94:
[----:B------:R-:W-:-:S04]  /*47e0*/  LOP3.LUT R12, R12, 0x80000000, R14, 0x48, !PT ;  /* 0x800000000c0c7812 */ /* 0x000fc800078e480e */
[----:B------:R-:W-:Y:S01]  /*47f0*/  LOP3.LUT R12, R12, 0x7f800000, RZ, 0xfc, !PT ;  /* 0x7f8000000c0c7812 */ /* 0x000fe200078efcff */
[----:B------:R-:W-:Y:S06]  /*4800*/  BRA `(.L_x_99) ;  /* 0x0000000000147947 */ /* 0x000fec0003800000 */
.L_x_93:
[----:B------:R-:W-:Y:S01]  /*4810*/  LOP3.LUT R12, R12, 0x80000000, R14, 0x48, !PT ;  /* 0x800000000c0c7812 */ /* 0x000fe200078e480e */
[----:B------:R-:W-:Y:S06]  /*4820*/  BRA `(.L_x_99) ;  /* 0x00000000000c7947 */ /* 0x000fec0003800000 */
.L_x_92:
[----:B------:R-:W0:Y:S01]  /*4830*/  MUFU.RSQ R12, -QNAN ;  /* 0xffc00000000c7908 */ /* 0x000e220000001400 */
[----:B------:R-:W-:Y:S05]  /*4840*/  BRA `(.L_x_99) ;  /* 0x0000000000047947 */ /* 0x000fea0003800000 */
.L_x_91:
[----:B------:R-:W-:-:S07]  /*4850*/  FADD.FTZ R12, R14, R19 ;  /* 0x000000130e0c7221 */ /* 0x000fce0000010000 */
.L_x_99:
[----:B------:R-:W-:Y:S05]  /*4860*/  BSYNC.RECONVERGENT B0 ;  /* 0x0000000000007941 */ /* 0x000fea0003800200 */
.L_x_89:
[----:B------:R-:W-:Y:S01]  /*4870*/  HFMA2 R3, -RZ, RZ, 0, 0 ;  /* 0x00000000ff037431 */ /* 0x000fe200000001ff */
[----:B------:R-:W-:Y:S02]  /*4880*/  MOV R2, R4 ;  /* 0x0000000400027202 */ /* 0x000fe40000000f00 */
[----:B0-----:R-:W-:Y:S02]  /*4890*/  MOV R11, R12 ;  /* 0x0000000c000b7202 */ /* 0x001fe40000000f00 */
[----:B------:R-:W-:Y:S05]  /*48a0*/  RET.REL.NODEC R2 `(_Z23flash_attention_forwardPKfS0_S0_Pfiiif) ;  /* 0xffffffb402d47950 */ /* 0x000fea0003c3ffff */
.L_x_100:
[----:B------:R-:W-:-:S00]  /*48b0*/  BRA `(.L_x_100) ;  /* 0xfffffffc00fc7947 */ /* 0x000fc0000383ffff */
[----:B------:R-:W-:-:S00]  /*48c0*/  NOP ;  /* 0x0000000000007918 */ /* 0x000fc00000000000 */
        /* <DEDUP_REMOVED lines=11> */
.L_x_101:


//--------------------- .nv.shared.reserved.0     --------------------------
	.section	.nv.shared.reserved.0,"aw",@nobits
	.weak		__nv_reservedSMEM_offset_0_alias
	.size		__nv_reservedSMEM_offset_0_alias, 0, 64
	.other		__nv_reservedSMEM_offset_0_alias,@"STO_CUDA_RESERVED_SHARED STV_DEFAULT"
__nv_reservedSMEM_offset_0_alias:
	.zero		0
	.zero		64


//--------------------- .nv.constant0._Z23flash_attention_forwardPKfS0_S0_Pfiiif --------------------------
	.section	.nv.constant0._Z23flash_attention_forwardPKfS0_S0_Pfiiif,"a",@progbits
	.sectionflags	@""
	.align	4
.nv.constant0._Z23flash_attention_forwardPKfS0_S0_Pfiiif:
	.zero		944


//--------------------- SYMBOLS --------------------------

	.type		.nv.reservedSmem.offset0,@object
	.size		.nv.reservedSmem.offset0,0x4
